	.headerflags	@"EF_CUDA_TEXMODE_UNIFIED EF_CUDA_64BIT_ADDRESS EF_CUDA_SM75 EF_CUDA_VIRTUAL_SM(EF_CUDA_SM75)"
	.elftype	@"ET_EXEC"


//--------------------- .nv.info                  --------------------------
	.section	.nv.info,"",@"SHT_CUDA_INFO"
	.align	4


	//----- nvinfo : EIATTR_REGCOUNT
	.align		4
        /*0000*/ 	.byte	0x04, 0x2f
        /*0002*/ 	.short	(.L_4 - .L_3)
	.align		4
.L_3:
        /*0004*/ 	.word	index@(subComputation)
        /*0008*/ 	.word	0x00000030


	//----- nvinfo : EIATTR_MAX_STACK_SIZE
	.align		4
.L_4:
        /*000c*/ 	.byte	0x04, 0x23
        /*000e*/ 	.short	(.L_6 - .L_5)
	.align		4
.L_5:
        /*0010*/ 	.word	index@($subComputation$__internal_accurate_pow)
        /*0014*/ 	.word	0x00000000


	//----- nvinfo : EIATTR_MIN_STACK_SIZE
	.align		4
.L_6:
        /*0018*/ 	.byte	0x04, 0x12
        /*001a*/ 	.short	(.L_8 - .L_7)
	.align		4
.L_7:
        /*001c*/ 	.word	index@($subComputation$__internal_accurate_pow)
        /*0020*/ 	.word	0x00000000


	//----- nvinfo : EIATTR_FRAME_SIZE
	.align		4
.L_8:
        /*0024*/ 	.byte	0x04, 0x11
        /*0026*/ 	.short	(.L_10 - .L_9)
	.align		4
.L_9:
        /*0028*/ 	.word	index@($subComputation$__internal_accurate_pow)
        /*002c*/ 	.word	0x00000000


	//----- nvinfo : EIATTR_MAX_STACK_SIZE
	.align		4
.L_10:
        /*0030*/ 	.byte	0x04, 0x23
        /*0032*/ 	.short	(.L_12 - .L_11)
	.align		4
.L_11:
        /*0034*/ 	.word	index@($subComputation$__cuda_sm20_rcp_rn_f32_slowpath)
        /*0038*/ 	.word	0x00000000


	//----- nvinfo : EIATTR_MIN_STACK_SIZE
	.align		4
.L_12:
        /*003c*/ 	.byte	0x04, 0x12
        /*003e*/ 	.short	(.L_14 - .L_13)
	.align		4
.L_13:
        /*0040*/ 	.word	index@($subComputation$__cuda_sm20_rcp_rn_f32_slowpath)
        /*0044*/ 	.word	0x00000000


	//----- nvinfo : EIATTR_FRAME_SIZE
	.align		4
.L_14:
        /*0048*/ 	.byte	0x04, 0x11
        /*004a*/ 	.short	(.L_16 - .L_15)
	.align		4
.L_15:
        /*004c*/ 	.word	index@($subComputation$__cuda_sm20_rcp_rn_f32_slowpath)
        /*0050*/ 	.word	0x00000000


	//----- nvinfo : EIATTR_MAX_STACK_SIZE
	.align		4
.L_16:
        /*0054*/ 	.byte	0x04, 0x23
        /*0056*/ 	.short	(.L_18 - .L_17)
	.align		4
.L_17:
        /*0058*/ 	.word	index@($subComputation$__cuda_sm20_div_f64_slowpath_v2)
        /*005c*/ 	.word	0x00000000


	//----- nvinfo : EIATTR_MIN_STACK_SIZE
	.align		4
.L_18:
        /*0060*/ 	.byte	0x04, 0x12
        /*0062*/ 	.short	(.L_20 - .L_19)
	.align		4
.L_19:
        /*0064*/ 	.word	index@($subComputation$__cuda_sm20_div_f64_slowpath_v2)
        /*0068*/ 	.word	0x00000000


	//----- nvinfo : EIATTR_FRAME_SIZE
	.align		4
.L_20:
        /*006c*/ 	.byte	0x04, 0x11
        /*006e*/ 	.short	(.L_22 - .L_21)
	.align		4
.L_21:
        /*0070*/ 	.word	index@($subComputation$__cuda_sm20_div_f64_slowpath_v2)
        /*0074*/ 	.word	0x00000000


	//----- nvinfo : EIATTR_MAX_STACK_SIZE
	.align		4
.L_22:
        /*0078*/ 	.byte	0x04, 0x23
        /*007a*/ 	.short	(.L_24 - .L_23)
	.align		4
.L_23:
        /*007c*/ 	.word	index@(subComputation)
        /*0080*/ 	.word	0x00000000


	//----- nvinfo : EIATTR_MIN_STACK_SIZE
	.align		4
.L_24:
        /*0084*/ 	.byte	0x04, 0x12
        /*0086*/ 	.short	(.L_26 - .L_25)
	.align		4
.L_25:
        /*0088*/ 	.word	index@(subComputation)
        /*008c*/ 	.word	0x00000010


	//----- nvinfo : EIATTR_FRAME_SIZE
	.align		4
.L_26:
        /*0090*/ 	.byte	0x04, 0x11
        /*0092*/ 	.short	(.L_28 - .L_27)
	.align		4
.L_27:
        /*0094*/ 	.word	index@(subComputation)
        /*0098*/ 	.word	0x00000010
.L_28:


//--------------------- .nv.info.subComputation   --------------------------
	.section	.nv.info.subComputation,"",@"SHT_CUDA_INFO"
	.align	4


	//----- nvinfo : EIATTR_SW_WAR
	.align		4
        /*0000*/ 	.byte	0x04, 0x36
        /*0002*/ 	.short	(.L_30 - .L_29)
.L_29:
        /*0004*/ 	.word	0x00000001


	//----- nvinfo : EIATTR_CUDA_API_VERSION
	.align		4
.L_30:
        /*0008*/ 	.byte	0x04, 0x37
        /*000a*/ 	.short	(.L_32 - .L_31)
.L_31:
        /*000c*/ 	.word	0x0000006f


	//----- nvinfo : EIATTR_PARAM_CBANK
	.align		4
.L_32:
        /*0010*/ 	.byte	0x04, 0x0a
        /*0012*/ 	.short	(.L_34 - .L_33)
	.align		4
.L_33:
        /*0014*/ 	.word	index@(.nv.constant0.subComputation)
        /*0018*/ 	.short	0x0160
        /*001a*/ 	.short	0x0080


	//----- nvinfo : EIATTR_CBANK_PARAM_SIZE
	.align		4
.L_34:
        /*001c*/ 	.byte	0x03, 0x19
        /*001e*/ 	.short	0x0080


	//----- nvinfo : EIATTR_KPARAM_INFO
	.align		4
        /*0020*/ 	.byte	0x04, 0x17
        /*0022*/ 	.short	(.L_36 - .L_35)
.L_35:
        /*0024*/ 	.word	0x00000000
        /*0028*/ 	.short	0x0010
        /*002a*/ 	.short	0x007c
        /*002c*/ 	.byte	0x00, 0xf0, 0x11, 0x00


	//----- nvinfo : EIATTR_KPARAM_INFO
	.align		4
.L_36:
        /*0030*/ 	.byte	0x04, 0x17
        /*0032*/ 	.short	(.L_38 - .L_37)
.L_37:
        /*0034*/ 	.word	0x00000000
        /*0038*/ 	.short	0x000f
        /*003a*/ 	.short	0x0078
        /*003c*/ 	.byte	0x00, 0xf0, 0x11, 0x00


	//----- nvinfo : EIATTR_KPARAM_INFO
	.align		4
.L_38:
        /*0040*/ 	.byte	0x04, 0x17
        /*0042*/ 	.short	(.L_40 - .L_39)
.L_39:
        /*0044*/ 	.word	0x00000000
        /*0048*/ 	.short	0x000e
        /*004a*/ 	.short	0x0070
        /*004c*/ 	.byte	0x00, 0xf0, 0x21, 0x00


	//----- nvinfo : EIATTR_KPARAM_INFO
	.align		4
.L_40:
        /*0050*/ 	.byte	0x04, 0x17
        /*0052*/ 	.short	(.L_42 - .L_41)
.L_41:
        /*0054*/ 	.word	0x00000000
        /*0058*/ 	.short	0x000d
        /*005a*/ 	.short	0x0068
        /*005c*/ 	.byte	0x00, 0xf0, 0x21, 0x00


	//----- nvinfo : EIATTR_KPARAM_INFO
	.align		4
.L_42:
        /*0060*/ 	.byte	0x04, 0x17
        /*0062*/ 	.short	(.L_44 - .L_43)
.L_43:
        /*0064*/ 	.word	0x00000000
        /*0068*/ 	.short	0x000c
        /*006a*/ 	.short	0x0060
        /*006c*/ 	.byte	0x00, 0xf0, 0x21, 0x00


	//----- nvinfo : EIATTR_KPARAM_INFO
	.align		4
.L_44:
        /*0070*/ 	.byte	0x04, 0x17
        /*0072*/ 	.short	(.L_46 - .L_45)
.L_45:
        /*0074*/ 	.word	0x00000000
        /*0078*/ 	.short	0x000b
        /*007a*/ 	.short	0x0058
        /*007c*/ 	.byte	0x00, 0xf0, 0x21, 0x00


	//----- nvinfo : EIATTR_KPARAM_INFO
	.align		4
.L_46:
        /*0080*/ 	.byte	0x04, 0x17
        /*0082*/ 	.short	(.L_48 - .L_47)
.L_47:
        /*0084*/ 	.word	0x00000000
        /*0088*/ 	.short	0x000a
        /*008a*/ 	.short	0x0050
        /*008c*/ 	.byte	0x00, 0xf0, 0x21, 0x00


	//----- nvinfo : EIATTR_KPARAM_INFO
	.align		4
.L_48:
        /*0090*/ 	.byte	0x04, 0x17
        /*0092*/ 	.short	(.L_50 - .L_49)
.L_49:
        /*0094*/ 	.word	0x00000000
        /*0098*/ 	.short	0x0009
        /*009a*/ 	.short	0x0048
        /*009c*/ 	.byte	0x00, 0xf0, 0x21, 0x00


	//----- nvinfo : EIATTR_KPARAM_INFO
	.align		4
.L_50:
        /*00a0*/ 	.byte	0x04, 0x17
        /*00a2*/ 	.short	(.L_52 - .L_51)
.L_51:
        /*00a4*/ 	.word	0x00000000
        /*00a8*/ 	.short	0x0008
        /*00aa*/ 	.short	0x0040
        /*00ac*/ 	.byte	0x00, 0xf0, 0x21, 0x00


	//----- nvinfo : EIATTR_KPARAM_INFO
	.align		4
.L_52:
        /*00b0*/ 	.byte	0x04, 0x17
        /*00b2*/ 	.short	(.L_54 - .L_53)
.L_53:
        /*00b4*/ 	.word	0x00000000
        /*00b8*/ 	.short	0x0007
        /*00ba*/ 	.short	0x0038
        /*00bc*/ 	.byte	0x00, 0xf0, 0x21, 0x00


	//----- nvinfo : EIATTR_KPARAM_INFO
	.align		4
.L_54:
        /*00c0*/ 	.byte	0x04, 0x17
        /*00c2*/ 	.short	(.L_56 - .L_55)
.L_55:
        /*00c4*/ 	.word	0x00000000
        /*00c8*/ 	.short	0x0006
        /*00ca*/ 	.short	0x0030
        /*00cc*/ 	.byte	0x00, 0xf0, 0x21, 0x00


	//----- nvinfo : EIATTR_KPARAM_INFO
	.align		4
.L_56:
        /*00d0*/ 	.byte	0x04, 0x17
        /*00d2*/ 	.short	(.L_58 - .L_57)
.L_57:
        /*00d4*/ 	.word	0x00000000
        /*00d8*/ 	.short	0x0005
        /*00da*/ 	.short	0x0028
        /*00dc*/ 	.byte	0x00, 0xf0, 0x21, 0x00


	//----- nvinfo : EIATTR_KPARAM_INFO
	.align		4
.L_58:
        /*00e0*/ 	.byte	0x04, 0x17
        /*00e2*/ 	.short	(.L_60 - .L_59)
.L_59:
        /*00e4*/ 	.word	0x00000000
        /*00e8*/ 	.short	0x0004
        /*00ea*/ 	.short	0x0020
        /*00ec*/ 	.byte	0x00, 0xf0, 0x21, 0x00


	//----- nvinfo : EIATTR_KPARAM_INFO
	.align		4
.L_60:
        /*00f0*/ 	.byte	0x04, 0x17
        /*00f2*/ 	.short	(.L_62 - .L_61)
.L_61:
        /*00f4*/ 	.word	0x00000000
        /*00f8*/ 	.short	0x0003
        /*00fa*/ 	.short	0x0018
        /*00fc*/ 	.byte	0x00, 0xf0, 0x21, 0x00


	//----- nvinfo : EIATTR_KPARAM_INFO
	.align		4
.L_62:
        /*0100*/ 	.byte	0x04, 0x17
        /*0102*/ 	.short	(.L_64 - .L_63)
.L_63:
        /*0104*/ 	.word	0x00000000
        /*0108*/ 	.short	0x0002
        /*010a*/ 	.short	0x0010
        /*010c*/ 	.byte	0x00, 0xf0, 0x21, 0x00


	//----- nvinfo : EIATTR_KPARAM_INFO
	.align		4
.L_64:
        /*0110*/ 	.byte	0x04, 0x17
        /*0112*/ 	.short	(.L_66 - .L_65)
.L_65:
        /*0114*/ 	.word	0x00000000
        /*0118*/ 	.short	0x0001
        /*011a*/ 	.short	0x0008
        /*011c*/ 	.byte	0x00, 0xf0, 0x21, 0x00


	//----- nvinfo : EIATTR_KPARAM_INFO
	.align		4
.L_66:
        /*0120*/ 	.byte	0x04, 0x17
        /*0122*/ 	.short	(.L_68 - .L_67)
.L_67:
        /*0124*/ 	.word	0x00000000
        /*0128*/ 	.short	0x0000
        /*012a*/ 	.short	0x0000
        /*012c*/ 	.byte	0x00, 0xf0, 0x21, 0x00


	//----- nvinfo : EIATTR_MAXREG_COUNT
	.align		4
.L_68:
        /*0130*/ 	.byte	0x03, 0x1b
        /*0132*/ 	.short	0x00ff


	//----- nvinfo : EIATTR_EXTERNS
	.align		4
        /*0134*/ 	.byte	0x04, 0x0f
        /*0136*/ 	.short	(.L_70 - .L_69)


	//   ....[0]....
	.align		4
.L_69:
        /*0138*/ 	.word	index@(vprintf)


	//----- nvinfo : EIATTR_EXIT_INSTR_OFFSETS
	.align		4
.L_70:
        /*013c*/ 	.byte	0x04, 0x1c
        /*013e*/ 	.short	(.L_72 - .L_71)


	//   ....[0]....
.L_71:
        /*0140*/ 	.word	0x00001f90


	//----- nvinfo : EIATTR_CRS_STACK_SIZE
	.align		4
.L_72:
        /*0144*/ 	.byte	0x04, 0x1e
        /*0146*/ 	.short	(.L_74 - .L_73)
.L_73:
        /*0148*/ 	.word	0x00000000
.L_74:


//--------------------- .nv.rel.action            --------------------------
	.section	.nv.rel.action,"",@"SHT_CUDA_RELOCINFO"
	.align	8
	.sectionentsize	8
        /*0000*/ 	.byte	0x4b, 0x00, 0x00, 0x00, 0x00, 0x00, 0x00, 0x00, 0x00, 0x02, 0x02, 0x08, 0x10, 0x0a, 0x2f, 0x22
        /* <DEDUP_REMOVED lines=12> */


//--------------------- .nv.constant2.subComputation --------------------------
	.section	.nv.constant2.subComputation,"a",@progbits
	.align	4
.nv.constant2.subComputation:
        /* <DEDUP_REMOVED lines=11> */


//--------------------- .nv.constant0.subComputation --------------------------
	.section	.nv.constant0.subComputation,"a",@progbits
	.align	4
.nv.constant0.subComputation:
	.zero		480


//--------------------- .text.subComputation      --------------------------
	.section	.text.subComputation,"ax",@progbits
	.sectionflags	@"SHF_BARRIERS=1"
	.sectioninfo	@"SHI_REGISTERS=48"
	.align	128
        .global         subComputation
        .type           subComputation,@function
        .size           subComputation,(.L_x_58 - subComputation)
        .other          subComputation,@"STO_CUDA_ENTRY STV_DEFAULT"
subComputation:
.text.subComputation:
[----:B------:R-:W-:-:S08]  /*0000*/  IMAD.MOV.U32 R1, RZ, RZ, c[0x0][0x28] ;  /* 0x00000a00ff017624 */ /* 0x000fd000078e00ff */
[----:B------:R-:W0:Y:S01]  /*0010*/  S2R R18, SR_CTAID.X ;  /* 0x0000000000127919 */ /* 0x000e220000002500 */
[----:B------:R-:W-:Y:S01]  /*0020*/  IADD3 R1, R1, -0x10, RZ ;  /* 0xfffffff001017810 */ /* 0x000fe20007ffe0ff */
[----:B------:R-:W-:Y:S01]  /*0030*/  BMOV.32.CLEAR RZ, B6 ;  /* 0x0000000006ff7355 */ /* 0x000fe20000100000 */
[----:B------:R-:W-:Y:S01]  /*0040*/  BSSY B6, `(.L_x_3) ;  /* 0x0000014000067945 */ /* 0x000fe20003800000 */
[----:B------:R-:W0:Y:S01]  /*0050*/  S2R R17, SR_TID.X ;  /* 0x0000000000117919 */ /* 0x000e220000002100 */
[----:B------:R-:W-:-:S05]  /*0060*/  IADD3 R26, P0, R1, c[0x0][0x20], RZ ;  /* 0x00000800011a7a10 */ /* 0x000fca0007f1e0ff */
[----:B------:R-:W-:Y:S02]  /*0070*/  IMAD.X R2, RZ, RZ, c[0x0][0x24], P0 ;  /* 0x00000900ff027624 */ /* 0x000fe400000e06ff */
[----:B0-----:R-:W-:-:S05]  /*0080*/  IMAD R16, R18, c[0x0][0x0], R17 ;  /* 0x0000000012107a24 */ /* 0x001fca00078e0211 */
[C---:B------:R-:W-:Y:S02]  /*0090*/  ISETP.NE.AND P2, PT, R16.reuse, RZ, PT ;  /* 0x000000ff1000720c */ /* 0x040fe40003f45270 */
[----:B------:R-:W-:Y:S02]  /*00a0*/  ISETP.NE.AND P1, PT, R16, 0x120, PT ;  /* 0x000001201000780c */ /* 0x000fe40003f25270 */
[----:B------:R-:W-:-:S10]  /*00b0*/  P2R R0, PR, RZ, 0x4 ;  /* 0x00000004ff007803 */ /* 0x000fd40000000000 */
[----:B------:R-:W-:Y:S05]  /*00c0*/  @P2 BRA P1, `(.L_x_0) ;  /* 0x000000b000002947 */ /* 0x000fea0000800000 */
[----:B------:R-:W-:Y:S01]  /*00d0*/  IMAD.MOV.U32 R19, RZ, RZ, c[0x0][0x0] ;  /* 0x00000000ff137624 */ /* 0x000fe200078e00ff */
[----:B------:R-:W-:Y:S01]  /*00e0*/  UMOV UR4, 32@lo($str) ;  /* 0x0000000000047882 */ /* 0x000fe20000000000 */
[----:B------:R-:W-:Y:S01]  /*00f0*/  IMAD.MOV.U32 R6, RZ, RZ, R26 ;  /* 0x000000ffff067224 */ /* 0x000fe200078e001a */
[----:B------:R-:W-:Y:S01]  /*0100*/  UMOV UR5, 32@hi($str) ;  /* 0x0000000000057882 */ /* 0x000fe20000000000 */
[----:B------:R-:W-:Y:S01]  /*0110*/  IMAD.MOV.U32 R7, RZ, RZ, R2 ;  /* 0x000000ffff077224 */ /* 0x000fe200078e0002 */
[----:B------:R-:W-:Y:S01]  /*0120*/  MOV R20, 32@lo((subComputation + .L_x_0@srel)) ;  /* 0x0000000000147802 */ /* 0x000fe20000000f00 */
[----:B------:R-:W-:Y:S01]  /*0130*/  IMAD.U32 R4, RZ, RZ, UR4 ;  /* 0x00000004ff047e24 */ /* 0x000fe2000f8e00ff */
[----:B------:R-:W-:Y:S01]  /*0140*/  MOV R21, 32@hi((subComputation + .L_x_0@srel)) ;  /* 0x0000000000157802 */ /* 0x000fe20000000f00 */
[----:B------:R0:W-:Y:S01]  /*0150*/  STL.128 [R1], R16 ;  /* 0x0000001001007387 */ /* 0x0001e20000100c00 */
[----:B------:R-:W-:-:S08]  /*0160*/  IMAD.U32 R5, RZ, RZ, UR5 ;  /* 0x00000005ff057e24 */ /* 0x000fd0000f8e00ff */
[----:B0-----:R-:W-:Y:S05]  /*0170*/  CALL.ABS.NOINC `(vprintf) ;  /* 0x0000000000007943 */ /* 0x001fea0003c00000 */
.L_x_0:
[----:B------:R-:W-:Y:S05]  /*0180*/  BSYNC B6 ;  /* 0x0000000000067941 */ /* 0x000fea0003800000 */
.L_x_3:
[----:B------:R-:W-:Y:S02]  /*0190*/  ULDC.64 UR4, c[0x0][0x1c0] ;  /* 0x0000700000047ab9 */ /* 0x000fe40000000a00 */
[----:B------:R-:W2:Y:S01]  /*01a0*/  LDG.E.SYS R0, [UR4] ;  /* 0x00000004ff007981 */ /* 0x000ea2000c1ee900 */
[----:B------:R-:W-:Y:S01]  /*01b0*/  BMOV.32.CLEAR RZ, B0 ;  /* 0x0000000000ff7355 */ /* 0x000fe20000100000 */
[----:B------:R-:W-:Y:S01]  /*01c0*/  BSSY B0, `(.L_x_4) ;  /* 0x0000027000007945 */ /* 0x000fe20003800000 */
[----:B------:R-:W-:-:S02]  /*01d0*/  IMAD.MOV.U32 R3, RZ, RZ, 0x1 ;  /* 0x00000001ff037424 */ /* 0x000fc400078e00ff */
[----:B------:R-:W-:Y:S02]  /*01e0*/  IMAD.MOV.U32 R23, RZ, RZ, RZ ;  /* 0x000000ffff177224 */ /* 0x000fe400078e00ff */
[----:B--2---:R-:W-:-:S06]  /*01f0*/  FADD R0, RZ, R0 ;  /* 0x00000000ff007221 */ /* 0x004fcc0000000000 */
[----:B------:R-:W0:Y:S02]  /*0200*/  F2I.TRUNC.NTZ R0, R0 ;  /* 0x0000000000007305 */ /* 0x000e24000020f100 */
[----:B0-----:R-:W-:-:S12]  /*0210*/  ISETP.GE.AND P0, PT, R0, 0x1, PT ;  /* 0x000000010000780c */ /* 0x001fd80003f06270 */
[----:B------:R-:W-:Y:S05]  /*0220*/  @!P0 BRA `(.L_x_5) ;  /* 0x000001d000008947 */ /* 0x000fea0003800000 */
[----:B------:R-:W-:Y:S02]  /*0230*/  ULDC.64 UR4, c[0x0][0x1b8] ;  /* 0x00006e0000047ab9 */ /* 0x000fe40000000a00 */
[----:B------:R-:W-:Y:S01]  /*0240*/  ULDC.64 UR6, c[0x0][0x1c8] ;  /* 0x0000720000067ab9 */ /* 0x000fe20000000a00 */
[----:B------:R-:W2:Y:S01]  /*0250*/  LDG.E.SYS R4, [UR4] ;  /* 0x00000004ff047981 */ /* 0x000ea2000c1ee900 */
[----:B------:R-:W-:-:S03]  /*0260*/  ULDC.64 UR4, c[0x0][0x1d0] ;  /* 0x0000740000047ab9 */ /* 0x000fc60000000a00 */
[----:B------:R-:W2:Y:S04]  /*0270*/  LDG.E.SYS R5, [UR6] ;  /* 0x00000006ff057981 */ /* 0x000ea8000c1ee900 */
[----:B------:R-:W5:Y:S01]  /*0280*/  LDG.E.SYS R25, [UR4] ;  /* 0x00000004ff197981 */ /* 0x000f62000c1ee900 */
[----:B------:R-:W-:Y:S02]  /*0290*/  IMAD.MOV.U32 R7, RZ, RZ, RZ ;  /* 0x000000ffff077224 */ /* 0x000fe400078e00ff */
[----:B------:R-:W-:Y:S02]  /*02a0*/  IMAD.MOV.U32 R6, RZ, RZ, R16 ;  /* 0x000000ffff067224 */ /* 0x000fe400078e0010 */
[----:B------:R-:W-:Y:S02]  /*02b0*/  IMAD.MOV.U32 R23, RZ, RZ, RZ ;  /* 0x000000ffff177224 */ /* 0x000fe400078e00ff */
[----:B--2---:R-:W-:-:S08]  /*02c0*/  FMUL R4, R4, R5 ;  /* 0x0000000504047220 */ /* 0x004fd00000400000 */
.L_x_7:
[----:B01----:R-:W0:Y:S02]  /*02d0*/  I2F R9, R6 ;  /* 0x0000000600097306 */ /* 0x003e240000201400 */
[----:B0-----:R-:W-:-:S12]  /*02e0*/  FSETP.GE.AND P0, PT, R9, R4, PT ;  /* 0x000000040900720b */ /* 0x001fd80003f06000 */
[----:B--2---:R-:W-:Y:S05]  /*02f0*/  @!P0 BRA `(.L_x_6) ;  /* 0x000000b000008947 */ /* 0x004fea0003800000 */
[----:B------:R-:W0:Y:S01]  /*0300*/  I2F R6, R23 ;  /* 0x0000001700067306 */ /* 0x000e220000201400 */
[----:B------:R-:W-:Y:S01]  /*0310*/  FADD R9, -R4, R9 ;  /* 0x0000000904097221 */ /* 0x000fe20000000100 */
[----:B------:R-:W-:-:S04]  /*0320*/  IADD3 R7, R7, 0x1, RZ ;  /* 0x0000000107077810 */ /* 0x000fc80007ffe0ff */
[----:B------:R-:W-:Y:S01]  /*0330*/  ISETP.GE.AND P0, PT, R7, R0, PT ;  /* 0x000000000700720c */ /* 0x000fe20003f06270 */
[----:B0----5:R-:W-:Y:S02]  /*0340*/  FADD R8, R25, R6 ;  /* 0x0000000619087221 */ /* 0x021fe40000000000 */
[----:B------:R0:W1:Y:S04]  /*0350*/  F2I.TRUNC.NTZ R6, R9 ;  /* 0x0000000900067305 */ /* 0x000068000020f100 */
[----:B------:R0:W2:Y:S05]  /*0360*/  F2I.TRUNC.NTZ R23, R8 ;  /* 0x0000000800177305 */ /* 0x0000aa000020f100 */
[----:B------:R-:W-:Y:S05]  /*0370*/  @!P0 BRA `(.L_x_7) ;  /* 0xffffff5000008947 */ /* 0x000fea000383ffff */
[----:B------:R-:W-:Y:S01]  /*0380*/  CS2R R24, SRZ ;  /* 0x0000000000187805 */ /* 0x000fe2000001ff00 */
[----:B------:R-:W-:Y:S01]  /*0390*/  IMAD.MOV.U32 R22, RZ, RZ, RZ ;  /* 0x000000ffff167224 */ /* 0x000fe200078e00ff */
[----:B------:R-:W-:Y:S07]  /*03a0*/  BRA `(.L_x_8) ;  /* 0x0000008000007947 */ /* 0x000fee0003800000 */
.L_x_6:
[----:B-----5:R-:W0:Y:S01]  /*03b0*/  F2I.TRUNC.NTZ R25, R25 ;  /* 0x0000001900197305 */ /* 0x020e22000020f100 */
[----:B------:R1:W2:Y:S01]  /*03c0*/  F2I.TRUNC.NTZ R24, R5 ;  /* 0x0000000500187305 */ /* 0x0002a2000020f100 */
[----:B------:R-:W-:-:S02]  /*03d0*/  IMAD.MOV.U32 R3, RZ, RZ, RZ ;  /* 0x000000ffff037224 */ /* 0x000fc400078e00ff */
[----:B------:R-:W-:Y:S01]  /*03e0*/  IMAD.MOV.U32 R22, RZ, RZ, R6 ;  /* 0x000000ffff167224 */ /* 0x000fe200078e0006 */
[----:B------:R-:W-:Y:S07]  /*03f0*/  BRA `(.L_x_8) ;  /* 0x0000003000007947 */ /* 0x000fee0003800000 */
.L_x_5:
[----:B------:R-:W-:Y:S01]  /*0400*/  IMAD.MOV.U32 R6, RZ, RZ, R16 ;  /* 0x000000ffff067224 */ /* 0x000fe200078e0010 */
[----:B------:R-:W-:Y:S01]  /*0410*/  CS2R R24, SRZ ;  /* 0x0000000000187805 */ /* 0x000fe2000001ff00 */
[----:B------:R-:W-:-:S08]  /*0420*/  IMAD.MOV.U32 R22, RZ, RZ, RZ ;  /* 0x000000ffff167224 */ /* 0x000fd000078e00ff */
.L_x_8:
[----:B------:R-:W-:Y:S05]  /*0430*/  BSYNC B0 ;  /* 0x0000000000007941 */ /* 0x000fea0003800000 */
.L_x_4:
[----:B------:R-:W-:Y:S01]  /*0440*/  ISETP.NE.AND P0, PT, R3, RZ, PT ;  /* 0x000000ff0300720c */ /* 0x000fe20003f05270 */
[----:B------:R-:W-:Y:S01]  /*0450*/  BMOV.32.CLEAR RZ, B0 ;  /* 0x0000000000ff7355 */ /* 0x000fe20000100000 */
[----:B------:R-:W-:Y:S10]  /*0460*/  BSSY B0, `(.L_x_9) ;  /* 0x000003a000007945 */ /* 0x000ff40003800000 */
[----:B------:R-:W-:Y:S05]  /*0470*/  @!P0 BRA `(.L_x_10) ;  /* 0x0000038000008947 */ /* 0x000fea0003800000 */
[----:B------:R-:W-:Y:S02]  /*0480*/  ULDC.64 UR4, c[0x0][0x1c0] ;  /* 0x0000700000047ab9 */ /* 0x000fe40000000a00 */
[----:B------:R-:W-:-:S04]  /*0490*/  UIADD3 UR4, UP0, UR4, 0x4, URZ ;  /* 0x0000000404047890 */ /* 0x000fc8000ff1e03f */
[----:B------:R-:W-:-:S09]  /*04a0*/  UIADD3.X UR5, URZ, UR5, URZ, UP0, !UPT ;  /* 0x000000053f057290 */ /* 0x000fd200087fe43f */
[----:B0-----:R-:W3:Y:S01]  /*04b0*/  LDG.E.SYS R9, [UR4] ;  /* 0x00000004ff097981 */ /* 0x001ee2000c1ee900 */
[----:B------:R-:W-:Y:S02]  /*04c0*/  ULDC.64 UR6, c[0x0][0x1b8] ;  /* 0x00006e0000067ab9 */ /* 0x000fe40000000a00 */
[----:B------:R-:W-:Y:S01]  /*04d0*/  ULDC.64 UR8, c[0x0][0x1c8] ;  /* 0x0000720000087ab9 */ /* 0x000fe20000000a00 */
[----:B------:R-:W4:Y:S04]  /*04e0*/  LDG.E.SYS R4, [UR6] ;  /* 0x00000006ff047981 */ /* 0x000f28000c1ee900 */
[----:B-1----:R-:W4:Y:S01]  /*04f0*/  LDG.E.SYS R5, [UR8] ;  /* 0x00000008ff057981 */ /* 0x002f22000c1ee900 */
[----:B------:R-:W3:Y:S01]  /*0500*/  I2F R8, R0 ;  /* 0x0000000000087306 */ /* 0x000ee20000201400 */
[----:B------:R-:W4:Y:S01]  /*0510*/  I2F R7, R22 ;  /* 0x0000001600077306 */ /* 0x000f220000201400 */
[----:B---3--:R-:W-:-:S06]  /*0520*/  FADD R8, R8, R9 ;  /* 0x0000000908087221 */ /* 0x008fcc0000000000 */
[----:B------:R-:W0:Y:S01]  /*0530*/  F2I.TRUNC.NTZ R11, R8 ;  /* 0x00000008000b7305 */ /* 0x000e22000020f100 */
[----:B----4-:R-:W-:-:S06]  /*0540*/  FFMA R4, R4, R5, R7 ;  /* 0x0000000504047223 */ /* 0x010fcc0000000007 */
[----:B------:R1:W3:Y:S01]  /*0550*/  F2I.TRUNC.NTZ R22, R4 ;  /* 0x0000000400167305 */ /* 0x0002e2000020f100 */
[----:B0-----:R-:W-:-:S12]  /*0560*/  ISETP.GE.AND P0, PT, R0, R11, PT ;  /* 0x0000000b0000720c */ /* 0x001fd80003f06270 */
[----:B------:R-:W-:Y:S05]  /*0570*/  @P0 BRA `(.L_x_11) ;  /* 0x000001b000000947 */ /* 0x000fea0003800000 */
[----:B-1-3--:R-:W-:Y:S01]  /*0580*/  ULDC.64 UR4, c[0x0][0x1d0] ;  /* 0x0000740000047ab9 */ /* 0x00afe20000000a00 */
[----:B------:R-:W3:Y:S01]  /*0590*/  LDG.E.SYS R4, [UR8+0x4] ;  /* 0x00000408ff047981 */ /* 0x000ee2000c1ee900 */
[----:B------:R-:W-:-:S03]  /*05a0*/  UIADD3 UR4, UP0, UR4, 0x4, URZ ;  /* 0x0000000404047890 */ /* 0x000fc6000ff1e03f */
[----:B------:R-:W3:Y:S01]  /*05b0*/  LDG.E.SYS R5, [UR6+0x4] ;  /* 0x00000406ff057981 */ /* 0x000ee2000c1ee900 */
[----:B------:R-:W-:-:S09]  /*05c0*/  UIADD3.X UR5, URZ, UR5, URZ, UP0, !UPT ;  /* 0x000000053f057290 */ /* 0x000fd200087fe43f */
[----:B------:R-:W5:Y:S01]  /*05d0*/  LDG.E.SYS R7, [UR4] ;  /* 0x00000004ff077981 */ /* 0x000f62000c1ee900 */
[----:B------:R-:W-:Y:S01]  /*05e0*/  BMOV.32.CLEAR RZ, B1 ;  /* 0x0000000001ff7355 */ /* 0x000fe20000100000 */
[----:B------:R-:W-:Y:S01]  /*05f0*/  BSSY B1, `(.L_x_11) ;  /* 0x0000013000017945 */ /* 0x000fe20003800000 */
[----:B------:R-:W-:Y:S02]  /*0600*/  IMAD.MOV.U32 R9, RZ, RZ, R6 ;  /* 0x000000ffff097224 */ /* 0x000fe400078e0006 */
[----:B---3--:R-:W-:-:S08]  /*0610*/  FMUL R5, R4, R5 ;  /* 0x0000000504057220 */ /* 0x008fd00000400000 */
.L_x_13:
[----:B01----:R-:W0:Y:S02]  /*0620*/  I2F R8, R9 ;  /* 0x0000000900087306 */ /* 0x003e240000201400 */
[----:B0-----:R-:W-:-:S12]  /*0630*/  FSETP.GE.AND P0, PT, R8, R5, PT ;  /* 0x000000050800720b */ /* 0x001fd80003f06000 */
[----:B------:R-:W-:Y:S05]  /*0640*/  @!P0 BRA `(.L_x_12) ;  /* 0x0000009000008947 */ /* 0x000fea0003800000 */
[----:B--2---:R-:W0:Y:S01]  /*0650*/  I2F R6, R23 ;  /* 0x0000001700067306 */ /* 0x004e220000201400 */
[----:B------:R-:W-:Y:S01]  /*0660*/  FADD R8, -R5, R8 ;  /* 0x0000000805087221 */ /* 0x000fe20000000100 */
[----:B------:R-:W-:-:S04]  /*0670*/  IADD3 R0, R0, 0x1, RZ ;  /* 0x0000000100007810 */ /* 0x000fc80007ffe0ff */
[----:B------:R-:W-:Y:S01]  /*0680*/  ISETP.GE.AND P0, PT, R0, R11, PT ;  /* 0x0000000b0000720c */ /* 0x000fe20003f06270 */
[----:B------:R1:W2:Y:S01]  /*0690*/  F2I.TRUNC.NTZ R9, R8 ;  /* 0x0000000800097305 */ /* 0x0002a2000020f100 */
[----:B0----5:R-:W-:-:S06]  /*06a0*/  FADD R6, R6, R7 ;  /* 0x0000000706067221 */ /* 0x021fcc0000000000 */
[----:B------:R1:W0:Y:S04]  /*06b0*/  F2I.TRUNC.NTZ R23, R6 ;  /* 0x0000000600177305 */ /* 0x000228000020f100 */
[----:B--2---:R-:W-:Y:S05]  /*06c0*/  @!P0 BRA `(.L_x_13) ;  /* 0xffffff5000008947 */ /* 0x004fea000383ffff */
[----:B------:R-:W-:Y:S05]  /*06d0*/  BRA `(.L_x_14) ;  /* 0x0000004000007947 */ /* 0x000fea0003800000 */
.L_x_12:
[----:B-----5:R0:W1:Y:S01]  /*06e0*/  F2I.TRUNC.NTZ R25, R7 ;  /* 0x0000000700197305 */ /* 0x020062000020f100 */
[----:B--2---:R0:W2:Y:S01]  /*06f0*/  F2I.TRUNC.NTZ R24, R4 ;  /* 0x0000000400187305 */ /* 0x0040a2000020f100 */
[----:B------:R-:W-:Y:S02]  /*0700*/  IMAD.IADD R22, R22, 0x1, R9 ;  /* 0x0000000116167824 */ /* 0x000fe400078e0209 */
[----:B------:R-:W-:-:S08]  /*0710*/  IMAD.MOV.U32 R3, RZ, RZ, RZ ;  /* 0x000000ffff037224 */ /* 0x000fd000078e00ff */
.L_x_14:
[----:B------:R-:W-:Y:S05]  /*0720*/  BSYNC B1 ;  /* 0x0000000000017941 */ /* 0x000fea0003800000 */
.L_x_11:
[----:B-1-3--:R-:W-:-:S12]  /*0730*/  ISETP.NE.AND P0, PT, R3, RZ, PT ;  /* 0x000000ff0300720c */ /* 0x00afd80003f05270 */
[----:B------:R-:W-:Y:S05]  /*0740*/  @!P0 BRA `(.L_x_10) ;  /* 0x000000b000008947 */ /* 0x000fea0003800000 */
[----:B------:R-:W-:Y:S02]  /*0750*/  ULDC.64 UR4, c[0x0][0x1c8] ;  /* 0x0000720000047ab9 */ /* 0x000fe40000000a00 */
[----:B------:R-:W-:Y:S02]  /*0760*/  ULDC.64 UR6, c[0x0][0x1b8] ;  /* 0x00006e0000067ab9 */ /* 0x000fe40000000a00 */
[----:B------:R-:W-:Y:S02]  /*0770*/  UIADD3 UR4, UP0, UR4, 0x4, URZ ;  /* 0x0000000404047890 */ /* 0x000fe4000ff1e03f */
[----:B------:R-:W-:Y:S02]  /*0780*/  UIADD3 UR6, UP1, UR6, 0x4, URZ ;  /* 0x0000000406067890 */ /* 0x000fe4000ff3e03f */
[----:B------:R-:W-:Y:S02]  /*0790*/  UIADD3.X UR5, URZ, UR5, URZ, UP0, !UPT ;  /* 0x000000053f057290 */ /* 0x000fe400087fe43f */
[----:B------:R-:W-:-:S07]  /*07a0*/  UIADD3.X UR7, URZ, UR7, URZ, UP1, !UPT ;  /* 0x000000073f077290 */ /* 0x000fce0008ffe43f */
[----:B------:R-:W3:Y:S04]  /*07b0*/  LDG.E.SYS R0, [UR4] ;  /* 0x00000004ff007981 */ /* 0x000ee8000c1ee900 */
[----:B------:R-:W3:Y:S01]  /*07c0*/  LDG.E.SYS R3, [UR6] ;  /* 0x00000006ff037981 */ /* 0x000ee2000c1ee900 */
[----:B------:R-:W3:Y:S02]  /*07d0*/  I2F R22, R22 ;  /* 0x0000001600167306 */ /* 0x000ee40000201400 */
[----:B---3--:R-:W-:-:S06]  /*07e0*/  FFMA R0, R0, R3, R22 ;  /* 0x0000000300007223 */ /* 0x008fcc0000000016 */
[----:B------:R1:W3:Y:S02]  /*07f0*/  F2I.TRUNC.NTZ R22, R0 ;  /* 0x0000000000167305 */ /* 0x0002e4000020f100 */
.L_x_10:
[----:B------:R-:W-:Y:S05]  /*0800*/  BSYNC B0 ;  /* 0x0000000000007941 */ /* 0x000fea0003800000 */
.L_x_9:
[C---:B------:R-:W-:Y:S01]  /*0810*/  ISETP.NE.AND P1, PT, R16.reuse, RZ, PT ;  /* 0x000000ff1000720c */ /* 0x040fe20003f25270 */
[----:B------:R-:W-:Y:S01]  /*0820*/  BMOV.32.CLEAR RZ, B6 ;  /* 0x0000000006ff7355 */ /* 0x000fe20000100000 */
[----:B------:R-:W-:Y:S01]  /*0830*/  ISETP.NE.AND P0, PT, R16, 0x120, PT ;  /* 0x000001201000780c */ /* 0x000fe20003f05270 */
[----:B------:R-:W-:Y:S11]  /*0840*/  BSSY B6, `(.L_x_15) ;  /* 0x0000019000067945 */ /* 0x000ff60003800000 */
[----:B------:R-:W-:Y:S05]  /*0850*/  @P1 BRA P0, `(.L_x_2) ;  /* 0x0000017000001947 */ /* 0x000fea0000000000 */
[----:B0-23--:R0:W-:Y:S01]  /*0860*/  STL.64 [R1], R22 ;  /* 0x0000001601007387 */ /* 0x00d1e20000100a00 */
[----:B------:R-:W-:Y:S01]  /*0870*/  UMOV UR4, 32@lo($str$1) ;  /* 0x0000000000047882 */ /* 0x000fe20000000000 */
[----:B-1----:R-:W-:Y:S01]  /*0880*/  IMAD.MOV.U32 R6, RZ, RZ, R26 ;  /* 0x000000ffff067224 */ /* 0x002fe200078e001a */
[----:B------:R-:W-:Y:S01]  /*0890*/  UMOV UR5, 32@hi($str$1) ;  /* 0x0000000000057882 */ /* 0x000fe20000000000 */
[----:B------:R-:W-:Y:S01]  /*08a0*/  IMAD.MOV.U32 R7, RZ, RZ, R2 ;  /* 0x000000ffff077224 */ /* 0x000fe200078e0002 */
[----:B------:R-:W-:Y:S01]  /*08b0*/  MOV R20, 32@lo((subComputation + .L_x_1@srel)) ;  /* 0x0000000000147802 */ /* 0x000fe20000000f00 */
[----:B------:R-:W-:Y:S01]  /*08c0*/  IMAD.U32 R4, RZ, RZ, UR4 ;  /* 0x00000004ff047e24 */ /* 0x000fe2000f8e00ff */
[----:B------:R-:W-:Y:S01]  /*08d0*/  MOV R21, 32@hi((subComputation + .L_x_1@srel)) ;  /* 0x0000000000157802 */ /* 0x000fe20000000f00 */
[----:B------:R-:W-:-:S08]  /*08e0*/  IMAD.U32 R5, RZ, RZ, UR5 ;  /* 0x00000005ff057e24 */ /* 0x000fd0000f8e00ff */
[----:B0-----:R-:W-:Y:S05]  /*08f0*/  CALL.ABS.NOINC `(vprintf) ;  /* 0x0000000000007943 */ /* 0x001fea0003c00000 */
.L_x_1:
[C---:B------:R-:W-:Y:S02]  /*0900*/  ISETP.NE.AND P6, PT, R16.reuse, RZ, PT ;  /* 0x000000ff1000720c */ /* 0x040fe40003fc5270 */
[----:B------:R-:W-:-:S12]  /*0910*/  ISETP.NE.AND P0, PT, R16, 0x120, PT ;  /* 0x000001201000780c */ /* 0x000fd80003f05270 */
[----:B------:R-:W-:Y:S05]  /*0920*/  @P6 BRA P0, `(.L_x_2) ;  /* 0x000000a000006947 */ /* 0x000fea0000000000 */
[----:B------:R0:W-:Y:S01]  /*0930*/  STL.64 [R1], R24 ;  /* 0x0000001801007387 */ /* 0x0001e20000100a00 */
[----:B------:R-:W-:Y:S01]  /*0940*/  UMOV UR4, 32@lo($str$2) ;  /* 0x0000000000047882 */ /* 0x000fe20000000000 */
[----:B------:R-:W-:Y:S01]  /*0950*/  IMAD.MOV.U32 R6, RZ, RZ, R26 ;  /* 0x000000ffff067224 */ /* 0x000fe200078e001a */
[----:B------:R-:W-:Y:S01]  /*0960*/  UMOV UR5, 32@hi($str$2) ;  /* 0x0000000000057882 */ /* 0x000fe20000000000 */
[----:B------:R-:W-:Y:S01]  /*0970*/  IMAD.MOV.U32 R7, RZ, RZ, R2 ;  /* 0x000000ffff077224 */ /* 0x000fe200078e0002 */
[----:B------:R-:W-:Y:S01]  /*0980*/  MOV R20, 32@lo((subComputation + .L_x_2@srel)) ;  /* 0x0000000000147802 */ /* 0x000fe20000000f00 */
[----:B------:R-:W-:Y:S01]  /*0990*/  IMAD.U32 R4, RZ, RZ, UR4 ;  /* 0x00000004ff047e24 */ /* 0x000fe2000f8e00ff */
[----:B------:R-:W-:Y:S01]  /*09a0*/  MOV R21, 32@hi((subComputation + .L_x_2@srel)) ;  /* 0x0000000000157802 */ /* 0x000fe20000000f00 */
[----:B------:R-:W-:-:S08]  /*09b0*/  IMAD.U32 R5, RZ, RZ, UR5 ;  /* 0x00000005ff057e24 */ /* 0x000fd0000f8e00ff */
[----:B0-----:R-:W-:Y:S05]  /*09c0*/  CALL.ABS.NOINC `(vprintf) ;  /* 0x0000000000007943 */ /* 0x001fea0003c00000 */
.L_x_2:
[----:B------:R-:W-:Y:S05]  /*09d0*/  BSYNC B6 ;  /* 0x0000000000067941 */ /* 0x000fea0003800000 */
.L_x_15:
[----:B01----:R-:W-:Y:S01]  /*09e0*/  IMAD R0, R18, R25, RZ ;  /* 0x0000001912007224 */ /* 0x003fe200078e02ff */
[----:B------:R-:W-:Y:S01]  /*09f0*/  BMOV.32.CLEAR RZ, B0 ;  /* 0x0000000000ff7355 */ /* 0x000fe20000100000 */
[----:B------:R-:W-:Y:S01]  /*0a00*/  IMAD.MOV.U32 R7, RZ, RZ, 0x4 ;  /* 0x00000004ff077424 */ /* 0x000fe200078e00ff */
[----:B------:R-:W-:Y:S01]  /*0a10*/  BSSY B0, `(.L_x_16) ;  /* 0x000014d000007945 */ /* 0x000fe20003800000 */
[----:B--2---:R-:W-:-:S04]  /*0a20*/  IMAD R0, R0, R24, R17 ;  /* 0x0000001800007224 */ /* 0x004fc800078e0211 */
[----:B------:R-:W-:-:S04]  /*0a30*/  IMAD.WIDE R2, R0, R7, c[0x0][0x198] ;  /* 0x0000660000027625 */ /* 0x000fc800078e0207 */
[----:B------:R-:W-:-:S04]  /*0a40*/  IMAD.WIDE R4, R0, R7, c[0x0][0x1a0] ;  /* 0x0000680000047625 */ /* 0x000fc800078e0207 */
[----:B------:R-:W-:Y:S01]  /*0a50*/  IMAD.WIDE R6, R0, R7, c[0x0][0x1a8] ;  /* 0x00006a0000067625 */ /* 0x000fe200078e0207 */
[----:B------:R0:W-:Y:S04]  /*0a60*/  STG.E.SYS [R2], RZ ;  /* 0x000000ff02007386 */ /* 0x0001e8000010e900 */
[----:B------:R1:W-:Y:S04]  /*0a70*/  STG.E.SYS [R4], RZ ;  /* 0x000000ff04007386 */ /* 0x0003e8000010e900 */
[----:B------:R1:W-:Y:S01]  /*0a80*/  STG.E.SYS [R6], RZ ;  /* 0x000000ff06007386 */ /* 0x0003e2000010e900 */
[----:B0-----:R-:W-:-:S04]  /*0a90*/  IADD3 R2, -R17, 0x1, RZ ;  /* 0x0000000111027810 */ /* 0x001fc80007ffe1ff */
[----:B------:R-:W-:-:S12]  /*0aa0*/  ISETP.GE.AND P0, PT, R2, R25, PT ;  /* 0x000000190200720c */ /* 0x000fd80003f06270 */
[----:B------:R-:W-:Y:S05]  /*0ab0*/  @P0 BRA `(.L_x_17) ;  /* 0x0000142000000947 */ /* 0x000fea0003800000 */
[----:B-1----:R-:W0:Y:S01]  /*0ac0*/  I2F R6, R25 ;  /* 0x0000001900067306 */ /* 0x002e220000201400 */
[----:B---3--:R-:W-:Y:S01]  /*0ad0*/  SHF.R.S32.HI R4, RZ, 0x1f, R22 ;  /* 0x0000001fff047819 */ /* 0x008fe20000011416 */
[----:B------:R-:W-:Y:S01]  /*0ae0*/  BMOV.32.CLEAR RZ, B1 ;  /* 0x0000000001ff7355 */ /* 0x000fe20000100000 */
[C---:B------:R-:W-:Y:S01]  /*0af0*/  IADD3 R12, P1, R22.reuse, c[0x0][0x160], RZ ;  /* 0x00005800160c7a10 */ /* 0x040fe20007f3e0ff */
[----:B------:R-:W-:Y:S01]  /*0b00*/  BSSY B1, `(.L_x_18) ;  /* 0x000000f000017945 */ /* 0x000fe20003800000 */
[----:B------:R-:W-:Y:S02]  /*0b10*/  IADD3 R14, P2, R22, c[0x0][0x168], RZ ;  /* 0x00005a00160e7a10 */ /* 0x000fe40007f5e0ff */
[C---:B------:R-:W-:Y:S02]  /*0b20*/  IADD3.X R13, R4.reuse, c[0x0][0x164], RZ, P1, !PT ;  /* 0x00005900040d7a10 */ /* 0x040fe40000ffe4ff */
[----:B------:R-:W-:Y:S02]  /*0b30*/  IADD3.X R15, R4, c[0x0][0x16c], RZ, P2, !PT ;  /* 0x00005b00040f7a10 */ /* 0x000fe400017fe4ff */
[----:B0-----:R-:W-:-:S04]  /*0b40*/  IADD3 R3, R6, 0x1800000, RZ ;  /* 0x0180000006037810 */ /* 0x001fc80007ffe0ff */
[----:B------:R-:W-:-:S04]  /*0b50*/  LOP3.LUT R3, R3, 0x7f800000, RZ, 0xc0, !PT ;  /* 0x7f80000003037812 */ /* 0x000fc800078ec0ff */
[----:B------:R-:W-:-:S12]  /*0b60*/  ISETP.GT.U32.AND P0, PT, R3, 0x1ffffff, PT ;  /* 0x01ffffff0300780c */ /* 0x000fd80003f04070 */
[----:B------:R-:W-:Y:S05]  /*0b70*/  @P0 BRA `(.L_x_19) ;  /* 0x0000003000000947 */ /* 0x000fea0003800000 */
[----:B------:R-:W-:-:S08]  /*0b80*/  MOV R9, 0xba0 ;  /* 0x00000ba000097802 */ /* 0x000fd00000000f00 */
[----:B------:R-:W-:Y:S05]  /*0b90*/  CALL.REL.NOINC `($subComputation$__cuda_sm20_rcp_rn_f32_slowpath) ;  /* 0x0000190000007944 */ /* 0x000fea0003c00000 */
[----:B------:R-:W-:Y:S05]  /*0ba0*/  BRA `(.L_x_20) ;  /* 0x0000004000007947 */ /* 0x000fea0003800000 */
.L_x_19:
[----:B------:R-:W0:Y:S02]  /*0bb0*/  MUFU.RCP R3, R6 ;  /* 0x0000000600037308 */ /* 0x000e240000001000 */
[----:B0-----:R-:W-:-:S04]  /*0bc0*/  FFMA R4, R6, R3, -1 ;  /* 0xbf80000006047423 */ /* 0x001fc80000000003 */
[----:B------:R-:W-:-:S04]  /*0bd0*/  FADD.FTZ R4, -R4, -RZ ;  /* 0x800000ff04047221 */ /* 0x000fc80000010100 */
[----:B------:R-:W-:-:S08]  /*0be0*/  FFMA R3, R3, R4, R3 ;  /* 0x0000000403037223 */ /* 0x000fd00000000003 */
.L_x_20:
[----:B------:R-:W-:Y:S05]  /*0bf0*/  BSYNC B1 ;  /* 0x0000000000017941 */ /* 0x000fea0003800000 */
.L_x_18:
[----:B------:R-:W-:Y:S01]  /*0c00*/  IMAD R7, R18, R25, RZ ;  /* 0x0000001912077224 */ /* 0x000fe200078e02ff */
[----:B------:R-:W-:Y:S01]  /*0c10*/  UMOV UR4, 0x1 ;  /* 0x0000000100047882 */ /* 0x000fe20000000000 */
[----:B------:R-:W-:Y:S01]  /*0c20*/  IMAD.IADD R9, R23, 0x1, -R17 ;  /* 0x0000000117097824 */ /* 0x000fe200078e0a11 */
[----:B------:R-:W-:Y:S01]  /*0c30*/  ULDC UR5, c[0x0][0x0] ;  /* 0x0000000000057ab9 */ /* 0x000fe20000000800 */
[----:B------:R-:W-:Y:S01]  /*0c40*/  IMAD R6, R7, R24, RZ ;  /* 0x0000001807067224 */ /* 0x000fe200078e02ff */
[----:B------:R-:W-:Y:S01]  /*0c50*/  UIADD3 UR4, UR4, -UR5, URZ ;  /* 0x8000000504047290 */ /* 0x000fe2000fffe03f */
[C---:B------:R-:W-:Y:S02]  /*0c60*/  IADD3 R8, -R17.reuse, 0x1, RZ ;  /* 0x0000000111087810 */ /* 0x040fe40007ffe1ff */
[----:B------:R-:W-:Y:S01]  /*0c70*/  IADD3 R7, -R17, 0x1, R7 ;  /* 0x0000000111077810 */ /* 0x000fe20007ffe107 */
[----:B------:R-:W-:Y:S01]  /*0c80*/  IMAD.IADD R5, R6, 0x1, R17 ;  /* 0x0000000106057824 */ /* 0x000fe200078e0211 */
[----:B------:R-:W-:Y:S01]  /*0c90*/  IADD3.X R4, P0, R9, c[0x0][0x188], RZ, PT, !PT ;  /* 0x0000620009047a10 */ /* 0x000fe20003f1e4ff */
[----:B------:R-:W-:-:S02]  /*0ca0*/  IMAD R17, R17, UR4, R6 ;  /* 0x0000000411117c24 */ /* 0x000fc4000f8e0206 */
[----:B------:R-:W-:Y:S01]  /*0cb0*/  IMAD R5, R8, c[0x0][0x0], R5 ;  /* 0x0000000008057a24 */ /* 0x000fe200078e0205 */
[----:B------:R-:W-:Y:S01]  /*0cc0*/  LEA.HI.X.SX32 R9, R9, c[0x0][0x18c], 0x1, P0 ;  /* 0x0000630009097a11 */ /* 0x000fe200000f0eff */
[----:B------:R-:W-:-:S08]  /*0cd0*/  IMAD R7, R7, R24, RZ ;  /* 0x0000001807077224 */ /* 0x000fd000078e02ff */
.L_x_44:
[----:B------:R-:W-:Y:S01]  /*0ce0*/  ISETP.GE.AND P0, PT, R2, RZ, PT ;  /* 0x000000ff0200720c */ /* 0x000fe20003f06270 */
[----:B------:R-:W-:Y:S01]  /*0cf0*/  BMOV.32.CLEAR RZ, B1 ;  /* 0x0000000001ff7355 */ /* 0x000fe20000100000 */
[----:B------:R-:W-:Y:S10]  /*0d00*/  BSSY B1, `(.L_x_21) ;  /* 0x0000113000017945 */ /* 0x000ff40003800000 */
[----:B0-2---:R-:W-:Y:S05]  /*0d10*/  @!P0 BRA `(.L_x_22) ;  /* 0x0000111000008947 */ /* 0x005fea0003800000 */
[----:B------:R-:W2:Y:S02]  /*0d20*/  LDG.E.U8.SYS R10, [R12] ;  /* 0x000000000c0a7381 */ /* 0x000ea400001ee100 */
[----:B--2---:R-:W-:-:S04]  /*0d30*/  PRMT R6, R10, 0x9910, RZ ;  /* 0x000099100a067816 */ /* 0x004fc800000000ff */
[----:B------:R-:W-:-:S12]  /*0d40*/  ISETP.NE.AND P0, PT, R6, 0x58, PT ;  /* 0x000000580600780c */ /* 0x000fd80003f05270 */
[----:B------:R-:W-:Y:S05]  /*0d50*/  @!P0 BRA `(.L_x_23) ;  /* 0x0000106000008947 */ /* 0x000fea0003800000 */
[----:B------:R-:W2:Y:S01]  /*0d60*/  LDG.E.S8.SYS R23, [R14] ;  /* 0x000000000e177381 */ /* 0x000ea200001ee300 */
[----:B------:R-:W-:-:S08]  /*0d70*/  IMAD.MOV.U32 R8, RZ, RZ, R4 ;  /* 0x000000ffff087224 */ /* 0x000fd000078e0004 */
[----:B------:R0:W5:Y:S01]  /*0d80*/  LDG.E.U8.SYS R44, [R8] ;  /* 0x00000000082c7381 */ /* 0x00016200001ee100 */
[----:B--2---:R-:W-:-:S05]  /*0d90*/  IADD3 R6, R23, -0x21, RZ ;  /* 0xffffffdf17067810 */ /* 0x004fca0007ffe0ff */
[----:B------:R-:W-:-:S07]  /*0da0*/  IMAD.HI R6, R6, -0x66666667, RZ ;  /* 0x9999999906067827 */ /* 0x000fce00078e02ff */
[----:B------:R-:W-:-:S04]  /*0db0*/  SHF.R.U32.HI R11, RZ, 0x1f, R6 ;  /* 0x0000001fff0b7819 */ /* 0x000fc80000011606 */
[----:B------:R-:W-:Y:S02]  /*0dc0*/  LEA.HI.SX32 R42, R6, R11, 0x1e ;  /* 0x0000000b062a7211 */ /* 0x000fe400078ff2ff */
[----:B------:R-:W-:-:S04]  /*0dd0*/  MOV R6, 0xe20 ;  /* 0x00000e2000067802 */ /* 0x000fc80000000f00 */
[----:B------:R-:W0:Y:S02]  /*0de0*/  I2F.F64 R42, R42 ;  /* 0x0000002a002a7312 */ /* 0x000e240000201c00 */
[----:B0-----:R-:W-:Y:S02]  /*0df0*/  IMAD.MOV.U32 R8, RZ, RZ, R42 ;  /* 0x000000ffff087224 */ /* 0x001fe400078e002a */
[----:B------:R-:W-:-:S08]  /*0e00*/  IMAD.MOV.U32 R11, RZ, RZ, R43 ;  /* 0x000000ffff0b7224 */ /* 0x000fd000078e002b */
[----:B-----5:R-:W-:Y:S05]  /*0e10*/  CALL.REL.NOINC `($subComputation$__internal_accurate_pow) ;  /* 0x00001a0000007944 */ /* 0x020fea0003c00000 */
[----:B------:R-:W0:Y:S01]  /*0e20*/  DADD R18, R42, 10 ;  /* 0x402400002a127429 */ /* 0x000e220000000000 */
[----:B------:R-:W-:Y:S01]  /*0e30*/  BMOV.32.CLEAR RZ, B2 ;  /* 0x0000000002ff7355 */ /* 0x000fe20000100000 */
[----:B------:R-:W-:Y:S01]  /*0e40*/  BSSY B2, `(.L_x_24) ;  /* 0x0000017000027945 */ /* 0x000fe20003800000 */
[----:B------:R-:W-:Y:S01]  /*0e50*/  BMOV.32.CLEAR RZ, B3 ;  /* 0x0000000003ff7355 */ /* 0x000fe20000100000 */
[----:B------:R-:W-:Y:S05]  /*0e60*/  BSSY B3, `(.L_x_25) ;  /* 0x0000008000037945 */ /* 0x000fea0003800000 */
[----:B0-----:R-:W-:-:S04]  /*0e70*/  LOP3.LUT R6, R19, 0x7ff00000, RZ, 0xc0, !PT ;  /* 0x7ff0000013067812 */ /* 0x001fc800078ec0ff */
[----:B------:R-:W-:-:S12]  /*0e80*/  ISETP.NE.AND P0, PT, R6, 0x7ff00000, PT ;  /* 0x7ff000000600780c */ /* 0x000fd80003f05270 */
[----:B------:R-:W-:Y:S01]  /*0e90*/  @P0 BREAK B3 ;  /* 0x0000000000030942 */ /* 0x000fe20003800000 */
[----:B------:R-:W-:Y:S05]  /*0ea0*/  @P0 BRA `(.L_x_26) ;  /* 0x000000e000000947 */ /* 0x000fea0003800000 */
[----:B------:R-:W0:-:S15]  /*0eb0*/  DSETP.GTU.AND P0, PT, |R42|, +INF , PT ;  /* 0x7ff000002a00742a */ /* 0x000e1e0003f0c200 */
[----:B0-----:R-:W-:Y:S01]  /*0ec0*/  @P0 BREAK B3 ;  /* 0x0000000000030942 */ /* 0x001fe20003800000 */
[----:B------:R-:W-:Y:S05]  /*0ed0*/  @P0 BRA `(.L_x_27) ;  /* 0x000000d000000947 */ /* 0x000fea0003800000 */
[----:B------:R-:W-:Y:S05]  /*0ee0*/  BSYNC B3 ;  /* 0x0000000000037941 */ /* 0x000fea0003800000 */
.L_x_25:
[----:B------:R-:W-:Y:S02]  /*0ef0*/  ISETP.NE.AND P0, PT, R42, RZ, PT ;  /* 0x000000ff2a00720c */ /* 0x000fe40003f05270 */
[----:B------:R-:W-:-:S04]  /*0f00*/  LOP3.LUT R6, R43, 0x7fffffff, RZ, 0xc0, !PT ;  /* 0x7fffffff2b067812 */ /* 0x000fc800078ec0ff */
[----:B------:R-:W-:-:S12]  /*0f10*/  ISETP.EQ.AND P0, PT, R6, 0x7ff00000, !P0 ;  /* 0x7ff000000600780c */ /* 0x000fd80004702270 */
[----:B------:R-:W-:Y:S01]  /*0f20*/  @P0 SHF.R.S32.HI R42, RZ, 0x1f, R43 ;  /* 0x0000001fff2a0819 */ /* 0x000fe2000001142b */
[----:B------:R-:W-:Y:S02]  /*0f30*/  @!P0 IMAD.MOV.U32 R18, RZ, RZ, R20 ;  /* 0x000000ffff128224 */ /* 0x000fe400078e0014 */
[----:B------:R-:W-:Y:S01]  /*0f40*/  @!P0 IMAD.MOV.U32 R19, RZ, RZ, R21 ;  /* 0x000000ffff138224 */ /* 0x000fe200078e0015 */
[----:B------:R-:W-:Y:S01]  /*0f50*/  @P0 LOP3.LUT R42, R42, 0x80100000, RZ, 0xc0, !PT ;  /* 0x801000002a2a0812 */ /* 0x000fe200078ec0ff */
[----:B------:R-:W-:-:S03]  /*0f60*/  @P0 IMAD.MOV.U32 R18, RZ, RZ, RZ ;  /* 0x000000ffff120224 */ /* 0x000fc600078e00ff */
[----:B------:R-:W-:Y:S01]  /*0f70*/  @P0 IADD3 R19, R42, 0x7ff00000, RZ ;  /* 0x7ff000002a130810 */ /* 0x000fe20007ffe0ff */
[----:B------:R-:W-:Y:S07]  /*0f80*/  BRA `(.L_x_27) ;  /* 0x0000002000007947 */ /* 0x000fee0003800000 */
.L_x_26:
[----:B------:R-:W-:Y:S02]  /*0f90*/  IMAD.MOV.U32 R18, RZ, RZ, R20 ;  /* 0x000000ffff127224 */ /* 0x000fe400078e0014 */
[----:B------:R-:W-:-:S08]  /*0fa0*/  IMAD.MOV.U32 R19, RZ, RZ, R21 ;  /* 0x000000ffff137224 */ /* 0x000fd000078e0015 */
.L_x_27:
[----:B------:R-:W-:Y:S05]  /*0fb0*/  BSYNC B2 ;  /* 0x0000000000027941 */ /* 0x000fea0003800000 */
.L_x_24:
[----:B------:R-:W-:Y:S01]  /*0fc0*/  PRMT R6, R44, 0x9910, RZ ;  /* 0x000099102c067816 */ /* 0x000fe200000000ff */
[----:B------:R-:W0:Y:S01]  /*0fd0*/  DADD R18, -R18, 1 ;  /* 0x3ff0000012127429 */ /* 0x000e220000000100 */
[----:B------:R-:W-:Y:S01]  /*0fe0*/  PRMT R11, R10, 0x9910, RZ ;  /* 0x000099100a0b7816 */ /* 0x000fe200000000ff */
[----:B------:R-:W-:Y:S01]  /*0ff0*/  BMOV.32.CLEAR RZ, B2 ;  /* 0x0000000002ff7355 */ /* 0x000fe20000100000 */
[----:B------:R-:W-:Y:S01]  /*1000*/  IADD3 R23, R23, -0x18, RZ ;  /* 0xffffffe817177810 */ /* 0x000fe20007ffe0ff */
[----:B------:R-:W-:Y:S01]  /*1010*/  BSSY B2, `(.L_x_28) ;  /* 0x000001c000027945 */ /* 0x000fe20003800000 */
[----:B------:R-:W-:Y:S02]  /*1020*/  ISETP.NE.AND P1, PT, R11, R6, PT ;  /* 0x000000060b00720c */ /* 0x000fe40003f25270 */
[----:B------:R-:W-:-:S04]  /*1030*/  ISETP.GE.U32.AND P0, PT, R23, 0x13, PT ;  /* 0x000000131700780c */ /* 0x000fc80003f06070 */
[----:B0-----:R-:W-:Y:S02]  /*1040*/  FSEL R10, R18, RZ, P0 ;  /* 0x000000ff120a7208 */ /* 0x001fe40000000000 */
[----:B------:R-:W-:-:S06]  /*1050*/  FSEL R11, R19, RZ, P0 ;  /* 0x000000ff130b7208 */ /* 0x000fcc0000000000 */
[----:B------:R0:W1:Y:S01]  /*1060*/  @P1 DADD R18, -R10, 1 ;  /* 0x3ff000000a121429 */ /* 0x0000620000000100 */
[----:B------:R-:W-:Y:S08]  /*1070*/  @P1 BRA `(.L_x_29) ;  /* 0x0000015000001947 */ /* 0x000ff00003800000 */
[----:B-1----:R-:W1:Y:S01]  /*1080*/  MUFU.RCP64H R19, 3 ;  /* 0x4008000000137908 */ /* 0x002e620000001800 */
[----:B------:R-:W-:Y:S01]  /*1090*/  IMAD.MOV.U32 R20, RZ, RZ, 0x0 ;  /* 0x00000000ff147424 */ /* 0x000fe200078e00ff */
[----:B------:R-:W-:Y:S01]  /*10a0*/  MOV R27, R11 ;  /* 0x0000000b001b7202 */ /* 0x000fe20000000f00 */
[----:B------:R-:W-:Y:S01]  /*10b0*/  IMAD.MOV.U32 R21, RZ, RZ, 0x40080000 ;  /* 0x40080000ff157424 */ /* 0x000fe200078e00ff */
[----:B------:R-:W-:Y:S01]  /*10c0*/  FSETP.GTU.AND P1, PT, |R11|, 6.4490557925156731238e-37, PT ;  /* 0x035b73330b00780b */ /* 0x000fe20003f2c200 */
[----:B------:R-:W-:Y:S01]  /*10d0*/  IMAD.MOV.U32 R18, RZ, RZ, 0x1 ;  /* 0x00000001ff127424 */ /* 0x000fe200078e00ff */
[----:B------:R-:W-:Y:S01]  /*10e0*/  BMOV.32.CLEAR RZ, B3 ;  /* 0x0000000003ff7355 */ /* 0x000fe20000100000 */
[----:B------:R-:W-:Y:S01]  /*10f0*/  IMAD.MOV.U32 R26, RZ, RZ, R10 ;  /* 0x000000ffff1a7224 */ /* 0x000fe200078e000a */
[----:B------:R-:W-:Y:S03]  /*1100*/  BSSY B3, `(.L_x_29) ;  /* 0x000000c000037945 */ /* 0x000fe60003800000 */
[----:B-1----:R-:W1:-:S08]  /*1110*/  DFMA R20, R18, -R20, 1 ;  /* 0x3ff000001214742b */ /* 0x002e500000000814 */
[----:B-1----:R-:W1:-:S08]  /*1120*/  DFMA R20, R20, R20, R20 ;  /* 0x000000141414722b */ /* 0x002e500000000014 */
[----:B-1----:R-:W1:-:S08]  /*1130*/  DFMA R20, R18, R20, R18 ;  /* 0x000000141214722b */ /* 0x002e500000000012 */
[----:B-1----:R-:W1:-:S08]  /*1140*/  DMUL R18, R20, R26 ;  /* 0x0000001a14127228 */ /* 0x002e500000000000 */
[----:B-1----:R-:W1:-:S08]  /*1150*/  DFMA R26, R18, -3, R26 ;  /* 0xc0080000121a782b */ /* 0x002e50000000001a */
[----:B-1----:R-:W1:-:S09]  /*1160*/  DFMA R18, R20, R26, R18 ;  /* 0x0000001a1412722b */ /* 0x002e520000000012 */
[----:B-1----:R-:W-:-:S05]  /*1170*/  FFMA R6, RZ, 2.125, R19 ;  /* 0x40080000ff067823 */ /* 0x002fca0000000013 */
[----:B------:R-:W-:-:S12]  /*1180*/  FSETP.GT.AND P0, PT, |R6|, 4.8978884574313168671e-40, PT ;  /* 0x000555550600780b */ /* 0x000fd80003f04200 */
[----:B------:R-:W-:Y:S05]  /*1190*/  @P0 BRA P1, `(.L_x_30) ;  /* 0x0000002000000947 */ /* 0x000fea0000800000 */
[----:B------:R-:W-:-:S08]  /*11a0*/  MOV R6, 0x11c0 ;  /* 0x000011c000067802 */ /* 0x000fd00000000f00 */
[----:B0-----:R-:W-:Y:S05]  /*11b0*/  CALL.REL.NOINC `($subComputation$__cuda_sm20_div_f64_slowpath_v2) ;  /* 0x00000de000007944 */ /* 0x001fea0003c00000 */
.L_x_30:
[----:B------:R-:W-:Y:S05]  /*11c0*/  BSYNC B3 ;  /* 0x0000000000037941 */ /* 0x000fea0003800000 */
.L_x_29:
[----:B------:R-:W-:Y:S05]  /*11d0*/  BSYNC B2 ;  /* 0x0000000000027941 */ /* 0x000fea0003800000 */
.L_x_28:
[----:B------:R-:W-:Y:S02]  /*11e0*/  IABS R23, c[0x0][0x0] ;  /* 0x0000000000177a13 */ /* 0x000fe40000000000 */
[----:B------:R-:W-:Y:S02]  /*11f0*/  LEA R20, P2, R5, c[0x0][0x190], 0x2 ;  /* 0x0000640005147a11 */ /* 0x000fe400078410ff */
[----:B------:R-:W-:Y:S02]  /*1200*/  ISETP.NE.AND P3, PT, R16, RZ, PT ;  /* 0x000000ff1000720c */ /* 0x000fe40003f65270 */
[----:B------:R-:W2:Y:S02]  /*1210*/  I2F.RP R6, R23 ;  /* 0x0000001700067306 */ /* 0x000ea40000209400 */
[----:B--2---:R-:W2:Y:S02]  /*1220*/  MUFU.RCP R6, R6 ;  /* 0x0000000600067308 */ /* 0x004ea40000001000 */
[----:B0-2---:R-:W-:-:S06]  /*1230*/  IADD3 R10, R6, 0xffffffe, RZ ;  /* 0x0ffffffe060a7810 */ /* 0x005fcc0007ffe0ff */
[----:B------:R0:W2:Y:S02]  /*1240*/  F2I.FTZ.U32.TRUNC.NTZ R11, R10 ;  /* 0x0000000a000b7305 */ /* 0x0000a4000021f000 */
[----:B0-----:R-:W-:Y:S02]  /*1250*/  IMAD.MOV.U32 R10, RZ, RZ, RZ ;  /* 0x000000ffff0a7224 */ /* 0x001fe400078e00ff */
[----:B--2---:R-:W-:-:S04]  /*1260*/  IMAD.MOV R8, RZ, RZ, -R11 ;  /* 0x000000ffff087224 */ /* 0x004fc800078e0a0b */
[----:B------:R-:W-:Y:S01]  /*1270*/  IMAD R21, R8, R23, RZ ;  /* 0x0000001708157224 */ /* 0x000fe200078e02ff */
[----:B------:R-:W-:-:S03]  /*1280*/  IABS R8, R22 ;  /* 0x0000001600087213 */ /* 0x000fc60000000000 */
[----:B------:R-:W-:Y:S02]  /*1290*/  IMAD.HI.U32 R11, R11, R21, R10 ;  /* 0x000000150b0b7227 */ /* 0x000fe400078e000a */
[----:B-1----:R-:W0:Y:S06]  /*12a0*/  F2F.F32.F64 R10, R18 ;  /* 0x00000012000a7310 */ /* 0x002e2c0000301000 */
[----:B------:R-:W-:-:S06]  /*12b0*/  IMAD.HI.U32 R11, R11, R8, RZ ;  /* 0x000000080b0b7227 */ /* 0x000fcc00078e00ff */
[----:B------:R-:W-:-:S04]  /*12c0*/  IMAD.MOV R11, RZ, RZ, -R11 ;  /* 0x000000ffff0b7224 */ /* 0x000fc800078e0a0b */
[----:B------:R-:W-:Y:S01]  /*12d0*/  IMAD R6, R23, R11, R8 ;  /* 0x0000000b17067224 */ /* 0x000fe200078e0208 */
[----:B------:R-:W-:-:S04]  /*12e0*/  SHF.R.S32.HI R8, RZ, 0x1f, R5 ;  /* 0x0000001fff087819 */ /* 0x000fc80000011405 */
[----:B------:R-:W-:Y:S02]  /*12f0*/  ISETP.GT.U32.AND P0, PT, R23, R6, PT ;  /* 0x000000061700720c */ /* 0x000fe40003f04070 */
[----:B------:R-:W-:-:S08]  /*1300*/  LEA.HI.X R21, R5, c[0x0][0x194], R8, 0x2, P2 ;  /* 0x0000650005157a11 */ /* 0x000fd000010f1408 */
[----:B0-----:R0:W-:Y:S02]  /*1310*/  STG.E.SYS [R20], R10 ;  /* 0x0000000a14007386 */ /* 0x0011e4000010e900 */
[----:B------:R-:W-:Y:S01]  /*1320*/  @!P0 IMAD.IADD R6, R6, 0x1, -R23 ;  /* 0x0000000106068824 */ /* 0x000fe200078e0a17 */
[----:B------:R-:W-:-:S04]  /*1330*/  ISETP.GE.AND P0, PT, R22, RZ, PT ;  /* 0x000000ff1600720c */ /* 0x000fc80003f06270 */
[----:B------:R-:W-:-:S12]  /*1340*/  ISETP.GT.U32.AND P1, PT, R23, R6, PT ;  /* 0x000000061700720c */ /* 0x000fd80003f24070 */
[----:B------:R-:W-:Y:S01]  /*1350*/  @!P1 IMAD.IADD R6, R6, 0x1, -R23 ;  /* 0x0000000106069824 */ /* 0x000fe200078e0a17 */
[----:B------:R-:W-:-:S03]  /*1360*/  ISETP.NE.AND P1, PT, RZ, c[0x0][0x0], PT ;  /* 0x00000000ff007a0c */ /* 0x000fc60003f25270 */
[----:B------:R-:W-:-:S09]  /*1370*/  @!P0 IMAD.MOV R6, RZ, RZ, -R6 ;  /* 0x000000ffff068224 */ /* 0x000fd200078e0a06 */
[----:B------:R-:W-:-:S04]  /*1380*/  @!P1 LOP3.LUT R6, RZ, c[0x0][0x0], RZ, 0x33, !PT ;  /* 0x00000000ff069a12 */ /* 0x000fc800078e33ff */
[----:B------:R-:W-:-:S12]  /*1390*/  ISETP.EQ.OR P0, PT, R6, RZ, !P3 ;  /* 0x000000ff0600720c */ /* 0x000fd80005f02670 */
[----:B------:R-:W-:Y:S05]  /*13a0*/  @P0 BRA `(.L_x_31) ;  /* 0x0000099000000947 */ /* 0x000fea0003800000 */
[----:B0-----:R-:W-:Y:S02]  /*13b0*/  ULDC.64 UR4, c[0x0][0x170] ;  /* 0x00005c0000047ab9 */ /* 0x001fe40000000a00 */
[----:B------:R-:W2:Y:S02]  /*13c0*/  LDG.E.S8.SYS R23, [R16.U32+UR4] ;  /* 0x0000000410177981 */ /* 0x000ea400081ee300 */
        /* <DEDUP_REMOVED lines=8> */
[----:B------:R-:W-:Y:S05]  /*1450*/  CALL.REL.NOINC `($subComputation$__internal_accurate_pow) ;  /* 0x000013c000007944 */ /* 0x000fea0003c00000 */
        /* <DEDUP_REMOVED lines=13> */
.L_x_33:
        /* <DEDUP_REMOVED lines=10> */
.L_x_34:
[----:B------:R-:W-:Y:S02]  /*15d0*/  IMAD.MOV.U32 R18, RZ, RZ, R20 ;  /* 0x000000ffff127224 */ /* 0x000fe400078e0014 */
[----:B------:R-:W-:-:S08]  /*15e0*/  IMAD.MOV.U32 R19, RZ, RZ, R21 ;  /* 0x000000ffff137224 */ /* 0x000fd000078e0015 */
.L_x_35:
[----:B------:R-:W-:Y:S05]  /*15f0*/  BSYNC B2 ;  /* 0x0000000000027941 */ /* 0x000fea0003800000 */
.L_x_32:
[----:B------:R-:W-:Y:S02]  /*1600*/  ULDC.64 UR4, c[0x0][0x178] ;  /* 0x00005e0000047ab9 */ /* 0x000fe40000000a00 */
[----:B------:R-:W2:Y:S01]  /*1610*/  LDG.E.S8.SYS R44, [R16.U32+UR4] ;  /* 0x00000004102c7981 */ /* 0x000ea200081ee300 */
[----:B------:R-:W0:Y:S01]  /*1620*/  DADD R18, -R18, 1 ;  /* 0x3ff0000012127429 */ /* 0x000e220000000100 */
[----:B------:R-:W-:-:S04]  /*1630*/  IADD3 R23, R23, -0x18, RZ ;  /* 0xffffffe817177810 */ /* 0x000fc80007ffe0ff */
[----:B------:R-:W-:-:S04]  /*1640*/  ISETP.GE.U32.AND P0, PT, R23, 0x13, PT ;  /* 0x000000131700780c */ /* 0x000fc80003f06070 */
[----:B0-----:R-:W0:Y:S02]  /*1650*/  F2F.F32.F64 R18, R18 ;  /* 0x0000001200127310 */ /* 0x001e240000301000 */
[----:B0-----:R-:W-:Y:S02]  /*1660*/  FSEL R23, R18, RZ, P0 ;  /* 0x000000ff12177208 */ /* 0x001fe40000000000 */
        /* <DEDUP_REMOVED lines=22> */
.L_x_37:
        /* <DEDUP_REMOVED lines=10> */
.L_x_38:
[----:B------:R-:W-:Y:S02]  /*1870*/  IMAD.MOV.U32 R18, RZ, RZ, R20 ;  /* 0x000000ffff127224 */ /* 0x000fe400078e0014 */
[----:B------:R-:W-:-:S08]  /*1880*/  IMAD.MOV.U32 R19, RZ, RZ, R21 ;  /* 0x000000ffff137224 */ /* 0x000fd000078e0015 */
.L_x_39:
[----:B------:R-:W-:Y:S05]  /*1890*/  BSYNC B2 ;  /* 0x0000000000027941 */ /* 0x000fea0003800000 */
.L_x_36:
        /* <DEDUP_REMOVED lines=29> */
.L_x_41:
        /* <DEDUP_REMOVED lines=10> */
.L_x_42:
[----:B------:R-:W-:Y:S02]  /*1b10*/  IMAD.MOV.U32 R18, RZ, RZ, R20 ;  /* 0x000000ffff127224 */ /* 0x000fe400078e0014 */
[----:B------:R-:W-:-:S08]  /*1b20*/  IMAD.MOV.U32 R19, RZ, RZ, R21 ;  /* 0x000000ffff137224 */ /* 0x000fd000078e0015 */
.L_x_43:
[----:B------:R-:W-:Y:S05]  /*1b30*/  BSYNC B2 ;  /* 0x0000000000027941 */ /* 0x000fea0003800000 */
.L_x_40:
[----:B------:R-:W-:Y:S01]  /*1b40*/  IMAD.MOV.U32 R34, RZ, RZ, 0x4 ;  /* 0x00000004ff227424 */ /* 0x000fe200078e00ff */
[----:B------:R-:W-:-:S03]  /*1b50*/  IADD3 R32, R17, -0x1, RZ ;  /* 0xffffffff11207810 */ /* 0x000fc60007ffe0ff */
[----:B------:R-:W-:-:S04]  /*1b60*/  IMAD.WIDE R26, R17, R34, c[0x0][0x1a0] ;  /* 0x00006800111a7625 */ /* 0x000fc800078e0222 */
[----:B------:R-:W-:-:S04]  /*1b70*/  IMAD.WIDE R20, R17, R34, c[0x0][0x198] ;  /* 0x0000660011147625 */ /* 0x000fc800078e0222 */
[-C--:B------:R-:W-:Y:S01]  /*1b80*/  IMAD.WIDE R32, R32, R34.reuse, c[0x0][0x1a8] ;  /* 0x00006a0020207625 */ /* 0x080fe200078e0222 */
[----:B------:R-:W2:Y:S04]  /*1b90*/  LDG.E.SYS R8, [R26+-0x4] ;  /* 0xfffffc001a087381 */ /* 0x000ea800001ee900 */
[----:B------:R-:W3:Y:S04]  /*1ba0*/  LDG.E.SYS R6, [R20+-0x4] ;  /* 0xfffffc0014067381 */ /* 0x000ee800001ee900 */
[----:B------:R-:W4:Y:S01]  /*1bb0*/  LDG.E.SYS R33, [R32] ;  /* 0x0000000020217381 */ /* 0x000f2200001ee900 */
[----:B------:R-:W-:-:S04]  /*1bc0*/  IMAD.WIDE R30, R5, R34, c[0x0][0x198] ;  /* 0x00006600051e7625 */ /* 0x000fc800078e0222 */
[----:B--2---:R-:W-:-:S04]  /*1bd0*/  FMUL R8, R8, c[0x0][0x1d8] ;  /* 0x0000760008087a20 */ /* 0x004fc80000400000 */
[----:B---3--:R-:W-:-:S04]  /*1be0*/  FFMA R6, R23, R6, R8 ;  /* 0x0000000617067223 */ /* 0x008fc80000000008 */
[----:B----4-:R-:W-:-:S04]  /*1bf0*/  FFMA R11, R33, c[0x0][0x1d8], R6 ;  /* 0x00007600210b7a23 */ /* 0x010fc80000000006 */
[----:B------:R-:W-:-:S08]  /*1c00*/  FMUL R11, R10, R11 ;  /* 0x0000000b0a0b7220 */ /* 0x000fd00000400000 */
[----:B------:R0:W-:Y:S04]  /*1c10*/  STG.E.SYS [R30], R11 ;  /* 0x0000000b1e007386 */ /* 0x0001e8000010e900 */
[----:B------:R-:W2:Y:S04]  /*1c20*/  LDG.E.SYS R6, [R26] ;  /* 0x000000001a067381 */ /* 0x000ea800001ee900 */
[----:B------:R-:W3:Y:S01]  /*1c30*/  LDG.E.SYS R23, [R20] ;  /* 0x0000000014177381 */ /* 0x000ee200001ee900 */
[----:B------:R-:W-:-:S08]  /*1c40*/  IMAD.WIDE R28, R5, R34, c[0x0][0x1a0] ;  /* 0x00006800051c7625 */ /* 0x000fd000078e0222 */
[----:B------:R-:W4:Y:S01]  /*1c50*/  LDG.E.SYS R8, [R28+-0x4] ;  /* 0xfffffc001c087381 */ /* 0x000f2200001ee900 */
[----:B------:R-:W1:Y:S01]  /*1c60*/  DADD R18, -R18, 1 ;  /* 0x3ff0000012127429 */ /* 0x000e620000000100 */
[----:B--2---:R-:W-:-:S04]  /*1c70*/  FMUL R6, R6, c[0x0][0x1dc] ;  /* 0x0000770006067a20 */ /* 0x004fc80000400000 */
[----:B---3--:R-:W-:-:S08]  /*1c80*/  FFMA R23, R44, R23, R6 ;  /* 0x000000172c177223 */ /* 0x008fd00000000006 */
[----:B------:R2:W-:Y:S04]  /*1c90*/  STG.E.SYS [R28], R23 ;  /* 0x000000171c007386 */ /* 0x0005e8000010e900 */
[----:B------:R-:W3:Y:S01]  /*1ca0*/  LDG.E.SYS R33, [R30+-0x4] ;  /* 0xfffffc001e217381 */ /* 0x000ee200001ee900 */
[----:B-1----:R-:W1:Y:S01]  /*1cb0*/  F2F.F32.F64 R18, R18 ;  /* 0x0000001200127310 */ /* 0x002e620000301000 */
[----:B------:R-:W-:-:S04]  /*1cc0*/  IADD3 R45, R45, -0x18, RZ ;  /* 0xffffffe82d2d7810 */ /* 0x000fc80007ffe0ff */
[----:B------:R-:W-:Y:S01]  /*1cd0*/  ISETP.GE.U32.AND P0, PT, R45, 0x13, PT ;  /* 0x000000132d00780c */ /* 0x000fe20003f06070 */
[----:B----4-:R-:W-:Y:S02]  /*1ce0*/  FMUL R8, R8, c[0x0][0x1dc] ;  /* 0x0000770008087a20 */ /* 0x010fe40000400000 */
[----:B0-----:R-:W-:Y:S01]  /*1cf0*/  IMAD.WIDE R10, R5, R34, c[0x0][0x1a8] ;  /* 0x00006a00050a7625 */ /* 0x001fe200078e0222 */
[----:B-1----:R-:W-:-:S05]  /*1d00*/  FSEL R6, R18, RZ, P0 ;  /* 0x000000ff12067208 */ /* 0x002fca0000000000 */
[----:B---3--:R-:W-:-:S08]  /*1d10*/  FFMA R33, R6, R33, R8 ;  /* 0x0000002106217223 */ /* 0x008fd00000000008 */
[----:B------:R2:W-:Y:S01]  /*1d20*/  STG.E.SYS [R10], R33 ;  /* 0x000000210a007386 */ /* 0x0005e2000010e900 */
[----:B------:R-:W-:Y:S05]  /*1d30*/  BRA `(.L_x_22) ;  /* 0x000000f000007947 */ /* 0x000fea0003800000 */
.L_x_31:
[----:B0-----:R-:W-:-:S04]  /*1d40*/  IMAD.MOV.U32 R10, RZ, RZ, 0x4 ;  /* 0x00000004ff0a7424 */ /* 0x001fc800078e00ff */
[----:B------:R-:W-:-:S04]  /*1d50*/  IMAD.WIDE R18, R7, R10, c[0x0][0x198] ;  /* 0x0000660007127625 */ /* 0x000fc800078e020a */
[----:B------:R-:W-:-:S04]  /*1d60*/  IMAD.WIDE R20, R7, R10, c[0x0][0x1a0] ;  /* 0x0000680007147625 */ /* 0x000fc800078e020a */
[----:B------:R-:W-:Y:S01]  /*1d70*/  IMAD.WIDE R10, R7, R10, c[0x0][0x1a8] ;  /* 0x00006a00070a7625 */ /* 0x000fe200078e020a */
[----:B------:R0:W-:Y:S04]  /*1d80*/  STG.E.SYS [R18], RZ ;  /* 0x000000ff12007386 */ /* 0x0001e8000010e900 */
[----:B------:R0:W-:Y:S04]  /*1d90*/  STG.E.SYS [R20], RZ ;  /* 0x000000ff14007386 */ /* 0x0001e8000010e900 */
[----:B------:R0:W-:Y:S01]  /*1da0*/  STG.E.SYS [R10], R3 ;  /* 0x000000030a007386 */ /* 0x0001e2000010e900 */
[----:B------:R-:W-:Y:S05]  /*1db0*/  BRA `(.L_x_22) ;  /* 0x0000007000007947 */ /* 0x000fea0003800000 */
.L_x_23:
[----:B------:R-:W-:-:S05]  /*1dc0*/  MOV R10, 0x4 ;  /* 0x00000004000a7802 */ /* 0x000fca0000000f00 */
[----:B------:R-:W-:-:S04]  /*1dd0*/  IMAD.WIDE R20, R5, R10, c[0x0][0x198] ;  /* 0x0000660005147625 */ /* 0x000fc800078e020a */
[----:B------:R-:W-:-:S04]  /*1de0*/  IMAD.WIDE R18, R5, R10, c[0x0][0x1a0] ;  /* 0x0000680005127625 */ /* 0x000fc800078e020a */
[----:B------:R-:W-:Y:S01]  /*1df0*/  IMAD.WIDE R10, R5, R10, c[0x0][0x1a8] ;  /* 0x00006a00050a7625 */ /* 0x000fe200078e020a */
[----:B------:R0:W-:Y:S04]  /*1e00*/  STG.E.SYS [R20], RZ ;  /* 0x000000ff14007386 */ /* 0x0001e8000010e900 */
[----:B------:R0:W-:Y:S04]  /*1e10*/  STG.E.SYS [R18], RZ ;  /* 0x000000ff12007386 */ /* 0x0001e8000010e900 */
[----:B------:R0:W-:Y:S02]  /*1e20*/  STG.E.SYS [R10], RZ ;  /* 0x000000ff0a007386 */ /* 0x0001e4000010e900 */
.L_x_22:
[----:B------:R-:W-:Y:S05]  /*1e30*/  BSYNC B1 ;  /* 0x0000000000017941 */ /* 0x000fea0003800000 */
.L_x_21:
[----:B------:R-:W-:Y:S01]  /*1e40*/  IADD3 R2, R2, 0x1, RZ ;  /* 0x0000000102027810 */ /* 0x000fe20007ffe0ff */
[----:B------:R-:W-:Y:S04]  /*1e50*/  WARPSYNC 0xffffffff ;  /* 0xffffffff00007948 */ /* 0x000fe80003800000 */
[----:B------:R-:W-:Y:S05]  /*1e60*/  BAR.SYNC 0x0 ;  /* 0x0000000000007b1d */ /* 0x000fea0000000000 */
[----:B------:R-:W-:Y:S01]  /*1e70*/  ISETP.GE.AND P0, PT, R2, R25, PT ;  /* 0x000000190200720c */ /* 0x000fe20003f06270 */
[----:B------:R-:W-:Y:S01]  /*1e80*/  IMAD.IADD R7, R7, 0x1, R24 ;  /* 0x0000000107077824 */ /* 0x000fe200078e0218 */
[----:B------:R-:W-:-:S02]  /*1e90*/  IADD3 R4, P1, R4, 0x1, RZ ;  /* 0x0000000104047810 */ /* 0x000fc40007f3e0ff */
[----:B------:R-:W-:Y:S02]  /*1ea0*/  IADD3 R5, R5, c[0x0][0x0], RZ ;  /* 0x0000000005057a10 */ /* 0x000fe40007ffe0ff */
[----:B------:R-:W-:Y:S01]  /*1eb0*/  IADD3 R17, R17, c[0x0][0x0], RZ ;  /* 0x0000000011117a10 */ /* 0x000fe20007ffe0ff */
[----:B------:R-:W-:-:S05]  /*1ec0*/  IMAD.X R9, RZ, RZ, R9, P1 ;  /* 0x000000ffff097224 */ /* 0x000fca00008e0609 */
[----:B------:R-:W-:Y:S05]  /*1ed0*/  @!P0 BRA `(.L_x_44) ;  /* 0xffffee0000008947 */ /* 0x000fea000383ffff */
.L_x_17:
[----:B-1----:R-:W-:Y:S05]  /*1ee0*/  BSYNC B0 ;  /* 0x0000000000007941 */ /* 0x002fea0003800000 */
.L_x_16:
[----:B------:R-:W-:Y:S01]  /*1ef0*/  IADD3 R25, R25, -0x1, RZ ;  /* 0xffffffff19197810 */ /* 0x000fe20007ffe0ff */
[----:B------:R-:W-:-:S04]  /*1f00*/  IMAD.MOV.U32 R6, RZ, RZ, 0x4 ;  /* 0x00000004ff067424 */ /* 0x000fc800078e00ff */
[----:B------:R-:W-:-:S04]  /*1f10*/  IMAD R25, R25, c[0x0][0x0], R0 ;  /* 0x0000000019197a24 */ /* 0x000fc800078e0200 */
[----:B0-----:R-:W-:-:S04]  /*1f20*/  IMAD.WIDE R2, R25, R6, c[0x0][0x198] ;  /* 0x0000660019027625 */ /* 0x001fc800078e0206 */
[----:B------:R-:W-:-:S04]  /*1f30*/  IMAD.WIDE R4, R25, R6, c[0x0][0x1a0] ;  /* 0x0000680019047625 */ /* 0x000fc800078e0206 */
[----:B------:R-:W4:Y:S04]  /*1f40*/  LDG.E.SYS R3, [R2] ;  /* 0x0000000002037381 */ /* 0x000f2800001ee900 */
[----:B------:R-:W4:Y:S01]  /*1f50*/  LDG.E.SYS R4, [R4] ;  /* 0x0000000004047381 */ /* 0x000f2200001ee900 */
[----:B------:R-:W-:-:S04]  /*1f60*/  IMAD.WIDE.U32 R16, R16, R6, c[0x0][0x1b0] ;  /* 0x00006c0010107625 */ /* 0x000fc800078e0006 */
[----:B----4-:R-:W-:-:S08]  /*1f70*/  FADD R7, R4, R3 ;  /* 0x0000000304077221 */ /* 0x010fd00000000000 */
[----:B------:R-:W-:Y:S01]  /*1f80*/  STG.E.SYS [R16], R7 ;  /* 0x0000000710007386 */ /* 0x000fe2000010e900 */
[----:B------:R-:W-:Y:S05]  /*1f90*/  EXIT ;  /* 0x000000000000794d */ /* 0x000fea0003800000 */
        .weak           $subComputation$__cuda_sm20_div_f64_slowpath_v2
        .type           $subComputation$__cuda_sm20_div_f64_slowpath_v2,@function
        .size           $subComputation$__cuda_sm20_div_f64_slowpath_v2,($subComputation$__cuda_sm20_rcp_rn_f32_slowpath - $subComputation$__cuda_sm20_div_f64_slowpath_v2)
$subComputation$__cuda_sm20_div_f64_slowpath_v2:
[----:B------:R-:W0:Y:S01]  /*1fa0*/  MUFU.RCP64H R21, 2.237502219360062023e-154 ;  /* 0x2008000000157908 */ /* 0x000e220000001800 */
[----:B------:R-:W-:Y:S01]  /*1fb0*/  IMAD.MOV.U32 R18, RZ, RZ, 0x0 ;  /* 0x00000000ff127424 */ /* 0x000fe200078e00ff */
[----:B------:R-:W-:Y:S01]  /*1fc0*/  LOP3.LUT R23, R11, 0x7f800000, RZ, 0xc0, !PT ;  /* 0x7f8000000b177812 */ /* 0x000fe200078ec0ff */
[----:B------:R-:W-:Y:S01]  /*1fd0*/  IMAD.MOV.U32 R19, RZ, RZ, 0x20080000 ;  /* 0x20080000ff137424 */ /* 0x000fe200078e00ff */
[----:B------:R-:W-:Y:S01]  /*1fe0*/  BMOV.32.CLEAR RZ, B4 ;  /* 0x0000000004ff7355 */ /* 0x000fe20000100000 */
[----:B------:R-:W-:Y:S01]  /*1ff0*/  IMAD.MOV.U32 R20, RZ, RZ, 0x1 ;  /* 0x00000001ff147424 */ /* 0x000fe200078e00ff */
[----:B------:R-:W-:Y:S01]  /*2000*/  ISETP.GE.U32.AND P0, PT, R23, 0x3e800000, PT ;  /* 0x3e8000001700780c */ /* 0x000fe20003f06070 */
[----:B------:R-:W-:Y:S01]  /*2010*/  IMAD.MOV.U32 R8, RZ, RZ, 0x5ff00000 ;  /* 0x5ff00000ff087424 */ /* 0x000fe200078e00ff */
[----:B------:R-:W-:Y:S03]  /*2020*/  BSSY B4, `(.L_x_45) ;  /* 0x0000042000047945 */ /* 0x000fe60003800000 */
[----:B0-----:R-:W0:-:S08]  /*2030*/  DFMA R18, R20, -R18, 1 ;  /* 0x3ff000001412742b */ /* 0x001e100000000812 */
[----:B0-----:R0:W1:Y:S02]  /*2040*/  DFMA R26, R18, R18, R18 ;  /* 0x00000012121a722b */ /* 0x0010640000000012 */
[----:B0-----:R-:W-:Y:S01]  /*2050*/  SEL R19, R8, 0x1ff00000, !P0 ;  /* 0x1ff0000008137807 */ /* 0x001fe20004000000 */
[----:B------:R-:W-:-:S05]  /*2060*/  IMAD.MOV.U32 R18, RZ, RZ, RZ ;  /* 0x000000ffff127224 */ /* 0x000fca00078e00ff */
[----:B-1----:R-:W-:-:S04]  /*2070*/  DFMA R26, R20, R26, R20 ;  /* 0x0000001a141a722b */ /* 0x002fc80000000014 */
[----:B------:R-:W0:-:S08]  /*2080*/  DMUL R18, R10, R18 ;  /* 0x000000120a127228 */ /* 0x000e100000000000 */
[----:B0-----:R-:W0:-:S08]  /*2090*/  DMUL R20, R18, R26 ;  /* 0x0000001a12147228 */ /* 0x001e100000000000 */
[----:B0-----:R-:W0:-:S08]  /*20a0*/  DFMA R18, R20, -2.237502219360062023e-154, R18 ;  /* 0xa00800001412782b */ /* 0x001e100000000012 */
[----:B0-----:R-:W0:-:S08]  /*20b0*/  DFMA R26, R26, R18, R20 ;  /* 0x000000121a1a722b */ /* 0x001e100000000014 */
[----:B0-----:R-:W0:-:S15]  /*20c0*/  DSETP.GT.AND P0, PT, |R26|, RZ, PT ;  /* 0x000000ff1a00722a */ /* 0x001e1e0003f04200 */
[----:B0-----:R-:W-:Y:S05]  /*20d0*/  @!P0 BRA `(.L_x_46) ;  /* 0x000002c000008947 */ /* 0x001fea0003800000 */
[----:B------:R-:W-:Y:S01]  /*20e0*/  ISETP.GT.U32.AND P0, PT, R23, 0x3e7fffff, PT ;  /* 0x3e7fffff1700780c */ /* 0x000fe20003f04070 */
[----:B------:R-:W-:Y:S01]  /*20f0*/  IMAD.MOV.U32 R18, RZ, RZ, RZ ;  /* 0x000000ffff127224 */ /* 0x000fe200078e00ff */
[----:B------:R-:W0:Y:S02]  /*2100*/  DMUL R20, R26, 7.4583407312002067433e-155 ;  /* 0x1ff000001a147828 */ /* 0x000e240000000000 */
[----:B------:R-:W-:-:S06]  /*2110*/  SEL R19, R8, 0x1ff00000, P0 ;  /* 0x1ff0000008137807 */ /* 0x000fcc0000000000 */
[----:B------:R-:W1:-:S04]  /*2120*/  DMUL R26, R26, R18 ;  /* 0x000000121a1a7228 */ /* 0x000e480000000000 */
[----:B0-----:R-:W0:-:S04]  /*2130*/  DMUL R20, R18, R20 ;  /* 0x0000001412147228 */ /* 0x001e080000000000 */
[----:B-1----:R-:W1:-:S04]  /*2140*/  DMUL R26, R26, 7.4583407312002067433e-155 ;  /* 0x1ff000001a1a7828 */ /* 0x002e480000000000 */
[----:B0-----:R-:W-:-:S04]  /*2150*/  DFMA R18, R20, 3, -R10 ;  /* 0x400800001412782b */ /* 0x001fc8000000080a */
[----:B-1----:R-:W0:-:S08]  /*2160*/  DFMA R28, R26, 3, -R10 ;  /* 0x400800001a1c782b */ /* 0x002e10000000080a */
[----:B0-----:R-:W0:-:S09]  /*2170*/  DSETP.GT.AND P0, PT, |R18|, |R28|, PT ;  /* 0x4000001c1200722a */ /* 0x001e120003f04200 */
[----:B0-----:R-:W-:Y:S02]  /*2180*/  FSEL R19, R27, R21, P0 ;  /* 0x000000151b137208 */ /* 0x001fe40000000000 */
[----:B------:R-:W-:Y:S02]  /*2190*/  FSEL R20, R26, R20, P0 ;  /* 0x000000141a147208 */ /* 0x000fe40000000000 */
[----:B------:R-:W-:Y:S01]  /*21a0*/  FSETP.GTU.AND P1, PT, |R19|, 1.469367938527859385e-39, PT ;  /* 0x001000001300780b */ /* 0x000fe20003f2c200 */
[----:B------:R-:W-:-:S11]  /*21b0*/  IMAD.MOV.U32 R21, RZ, RZ, R19 ;  /* 0x000000ffff157224 */ /* 0x000fd600078e0013 */
[----:B------:R-:W-:Y:S05]  /*21c0*/  @P1 BRA `(.L_x_47) ;  /* 0x0000027000001947 */ /* 0x000fea0003800000 */
[----:B------:R-:W-:Y:S01]  /*21d0*/  IMAD.MOV.U32 R26, RZ, RZ, 0x58500000 ;  /* 0x58500000ff1a7424 */ /* 0x000fe200078e00ff */
[----:B------:R-:W-:Y:S01]  /*21e0*/  FSETP.GEU.AND P0, PT, |R11|, 1.5046327690525280102e-36, PT ;  /* 0x040000000b00780b */ /* 0x000fe20003f0e200 */
[----:B------:R-:W-:Y:S01]  /*21f0*/  IMAD.MOV.U32 R21, RZ, RZ, R19 ;  /* 0x000000ffff157224 */ /* 0x000fe200078e0013 */
[----:B------:R-:W-:Y:S02]  /*2200*/  LOP3.LUT R18, R20, 0x1, RZ, 0xfc, !PT ;  /* 0x0000000114127812 */ /* 0x000fe400078efcff */
[----:B------:R-:W-:Y:S01]  /*2210*/  SEL R27, R26, 0x3ff00000, !P0 ;  /* 0x3ff000001a1b7807 */ /* 0x000fe20004000000 */
[----:B------:R-:W-:Y:S01]  /*2220*/  IMAD.MOV.U32 R26, RZ, RZ, RZ ;  /* 0x000000ffff1a7224 */ /* 0x000fe200078e00ff */
[----:B------:R-:W-:-:S05]  /*2230*/  LOP3.LUT R20, R20, 0xfffffffe, RZ, 0xc0, !PT ;  /* 0xfffffffe14147812 */ /* 0x000fca00078ec0ff */
[----:B------:R-:W-:-:S04]  /*2240*/  DMUL R10, R10, R26 ;  /* 0x0000001a0a0a7228 */ /* 0x000fc80000000000 */
[----:B------:R-:W0:-:S08]  /*2250*/  DMUL R26, R26, 3 ;  /* 0x400800001a1a7828 */ /* 0x000e100000000000 */
[----:B0-----:R-:W-:-:S04]  /*2260*/  DFMA R30, R18, R26, -R10 ;  /* 0x0000001a121e722b */ /* 0x001fc8000000080a */
[----:B------:R-:W0:-:S08]  /*2270*/  DFMA R28, R20, R26, -R10 ;  /* 0x0000001a141c722b */ /* 0x000e10000000080a */
[----:B0-----:R-:W0:-:S09]  /*2280*/  DSETP.GT.AND P0, PT, |R28|, |R30|, PT ;  /* 0x4000001e1c00722a */ /* 0x001e120003f04200 */
[----:B0-----:R-:W-:-:S04]  /*2290*/  FSEL R29, R18, R20, P0 ;  /* 0x00000014121d7208 */ /* 0x001fc80000000000 */
[C---:B------:R-:W-:Y:S02]  /*22a0*/  IADD3 R20, P1, R29.reuse, 0x1, RZ ;  /* 0x000000011d147810 */ /* 0x040fe40007f3e0ff */
[C---:B------:R-:W-:Y:S02]  /*22b0*/  LOP3.LUT R8, R29.reuse, 0x1, RZ, 0xc0, !PT ;  /* 0x000000011d087812 */ /* 0x040fe400078ec0ff */
[----:B------:R-:W-:Y:S01]  /*22c0*/  IADD3 R28, P2, R29, -0x1, RZ ;  /* 0xffffffff1d1c7810 */ /* 0x000fe20007f5e0ff */
[----:B------:R-:W-:Y:S01]  /*22d0*/  IMAD.X R21, RZ, RZ, R19, P1 ;  /* 0x000000ffff157224 */ /* 0x000fe200008e0613 */
[----:B------:R-:W-:Y:S02]  /*22e0*/  ISETP.NE.U32.AND P0, PT, R8, 0x1, PT ;  /* 0x000000010800780c */ /* 0x000fe40003f05070 */
[----:B------:R-:W-:Y:S02]  /*22f0*/  IADD3.X R18, R19, -0x1, RZ, P2, !PT ;  /* 0xffffffff13127810 */ /* 0x000fe400017fe4ff */
[----:B------:R-:W-:-:S02]  /*2300*/  FSEL R20, R29, R20, P0 ;  /* 0x000000141d147208 */ /* 0x000fc40000000000 */
[----:B------:R-:W-:Y:S02]  /*2310*/  FSEL R21, R19, R21, P0 ;  /* 0x0000001513157208 */ /* 0x000fe40000000000 */
[----:B------:R-:W-:Y:S02]  /*2320*/  FSEL R28, R28, R29, P0 ;  /* 0x0000001d1c1c7208 */ /* 0x000fe40000000000 */
[----:B------:R-:W-:Y:S02]  /*2330*/  FSEL R29, R18, R19, P0 ;  /* 0x00000013121d7208 */ /* 0x000fe40000000000 */
[----:B------:R-:W-:-:S04]  /*2340*/  DFMA R18, R26, R20, -R10 ;  /* 0x000000141a12722b */ /* 0x000fc8000000080a */
[----:B------:R-:W0:-:S08]  /*2350*/  DFMA R10, R26, R28, -R10 ;  /* 0x0000001c1a0a722b */ /* 0x000e10000000080a */
[----:B0-----:R-:W0:-:S09]  /*2360*/  DSETP.GT.AND P0, PT, |R18|, |R10|, PT ;  /* 0x4000000a1200722a */ /* 0x001e120003f04200 */
[----:B0-----:R-:W-:Y:S02]  /*2370*/  FSEL R20, R28, R20, P0 ;  /* 0x000000141c147208 */ /* 0x001fe40000000000 */
[----:B------:R-:W-:Y:S01]  /*2380*/  FSEL R21, R29, R21, P0 ;  /* 0x000000151d157208 */ /* 0x000fe20000000000 */
[----:B------:R-:W-:Y:S07]  /*2390*/  BRA `(.L_x_47) ;  /* 0x000000a000007947 */ /* 0x000fee0003800000 */
.L_x_46:
[----:B------:R-:W0:-:S15]  /*23a0*/  DSETP.NEU.AND P0, PT, R26, RZ, PT ;  /* 0x000000ff1a00722a */ /* 0x000e1e0003f0d000 */
[----:B0-----:R-:W-:Y:S05]  /*23b0*/  @!P0 BRA `(.L_x_48) ;  /* 0x0000007000008947 */ /* 0x001fea0003800000 */
[----:B------:R-:W0:Y:S01]  /*23c0*/  MUFU.RCP64H R21, 3 ;  /* 0x4008000000157908 */ /* 0x000e220000001800 */
[----:B------:R-:W-:-:S06]  /*23d0*/  IMAD.MOV.U32 R20, RZ, RZ, RZ ;  /* 0x000000ffff147224 */ /* 0x000fcc00078e00ff */
[----:B0-----:R-:W0:-:S15]  /*23e0*/  DSETP.GT.AND P0, PT, |R20|, RZ, PT ;  /* 0x000000ff1400722a */ /* 0x001e1e0003f04200 */
[----:B0-----:R-:W-:Y:S02]  /*23f0*/  @!P0 IMAD.MOV.U32 R20, RZ, RZ, 0x0 ;  /* 0x00000000ff148424 */ /* 0x001fe400078e00ff */
[----:B------:R-:W-:-:S06]  /*2400*/  @!P0 IMAD.MOV.U32 R21, RZ, RZ, 0x40080000 ;  /* 0x40080000ff158424 */ /* 0x000fcc00078e00ff */
[----:B------:R0:W1:Y:S01]  /*2410*/  DMUL R20, R10, R20 ;  /* 0x000000140a147228 */ /* 0x0000620000000000 */
[----:B------:R-:W-:Y:S08]  /*2420*/  BRA `(.L_x_47) ;  /* 0x0000001000007947 */ /* 0x000ff00003800000 */
.L_x_48:
[----:B------:R0:W1:-:S09]  /*2430*/  DMUL R20, R10, 3 ;  /* 0x400800000a147828 */ /* 0x0000520000000000 */
.L_x_47:
[----:B------:R-:W-:Y:S05]  /*2440*/  BSYNC B4 ;  /* 0x0000000000047941 */ /* 0x000fea0003800000 */
.L_x_45:
[----:B0-----:R-:W-:Y:S02]  /*2450*/  IMAD.MOV.U32 R10, RZ, RZ, R6 ;  /* 0x000000ffff0a7224 */ /* 0x001fe400078e0006 */
[----:B------:R-:W-:Y:S02]  /*2460*/  IMAD.MOV.U32 R11, RZ, RZ, 0x0 ;  /* 0x00000000ff0b7424 */ /* 0x000fe400078e00ff */
[----:B-1----:R-:W-:Y:S02]  /*2470*/  IMAD.MOV.U32 R18, RZ, RZ, R20 ;  /* 0x000000ffff127224 */ /* 0x002fe400078e0014 */
[----:B------:R-:W-:Y:S02]  /*2480*/  IMAD.MOV.U32 R19, RZ, RZ, R21 ;  /* 0x000000ffff137224 */ /* 0x000fe400078e0015 */
[----:B------:R-:W-:Y:S06]  /*2490*/  RET.REL.NODEC R10 `(subComputation) ;  /* 0xffffdb600a007950 */ /* 0x000fec0003c3ffff */
        .weak           $subComputation$__cuda_sm20_rcp_rn_f32_slowpath
        .type           $subComputation$__cuda_sm20_rcp_rn_f32_slowpath,@function
        .size           $subComputation$__cuda_sm20_rcp_rn_f32_slowpath,($subComputation$__internal_accurate_pow - $subComputation$__cuda_sm20_rcp_rn_f32_slowpath)
$subComputation$__cuda_sm20_rcp_rn_f32_slowpath:
[----:B------:R-:W-:Y:S01]  /*24a0*/  IMAD.SHL.U32 R3, R6, 0x2, RZ ;  /* 0x0000000206037824 */ /* 0x000fe200078e00ff */
[----:B------:R-:W-:Y:S01]  /*24b0*/  BMOV.32.CLEAR RZ, B2 ;  /* 0x0000000002ff7355 */ /* 0x000fe20000100000 */
[----:B------:R-:W-:Y:S03]  /*24c0*/  BSSY B2, `(.L_x_49) ;  /* 0x0000031000027945 */ /* 0x000fe60003800000 */
[----:B------:R-:W-:Y:S01]  /*24d0*/  SHF.R.U32.HI R10, RZ, 0x18, R3 ;  /* 0x00000018ff0a7819 */ /* 0x000fe20000011603 */
[----:B------:R-:W-:-:S03]  /*24e0*/  IMAD.MOV.U32 R3, RZ, RZ, R6 ;  /* 0x000000ffff037224 */ /* 0x000fc600078e0006 */
[----:B------:R-:W-:-:S12]  /*24f0*/  ISETP.NE.U32.AND P0, PT, R10, RZ, PT ;  /* 0x000000ff0a00720c */ /* 0x000fd80003f05070 */
[----:B------:R-:W-:Y:S05]  /*2500*/  @P0 BRA `(.L_x_50) ;  /* 0x000000a000000947 */ /* 0x000fea0003800000 */
[----:B------:R-:W-:-:S05]  /*2510*/  IMAD.SHL.U32 R4, R3, 0x2, RZ ;  /* 0x0000000203047824 */ /* 0x000fca00078e00ff */
[----:B------:R-:W-:-:S12]  /*2520*/  ISETP.NE.AND P0, PT, R4, RZ, PT ;  /* 0x000000ff0400720c */ /* 0x000fd80003f05270 */
[----:B------:R-:W-:Y:S01]  /*2530*/  @P0 FFMA R5, R3, 1.84467440737095516160e+19, RZ ;  /* 0x5f80000003050823 */ /* 0x000fe200000000ff */
[----:B------:R-:W-:Y:S05]  /*2540*/  @!P0 MUFU.RCP R4, R3 ;  /* 0x0000000300048308 */ /* 0x000fea0000001000 */
[----:B------:R-:W0:Y:S02]  /*2550*/  @P0 MUFU.RCP R6, R5 ;  /* 0x0000000500060308 */ /* 0x000e240000001000 */
[----:B0-----:R-:W-:-:S04]  /*2560*/  @P0 FFMA R7, R5, R6, -1 ;  /* 0xbf80000005070423 */ /* 0x001fc80000000006 */
[----:B------:R-:W-:-:S04]  /*2570*/  @P0 FADD.FTZ R7, -R7, -RZ ;  /* 0x800000ff07070221 */ /* 0x000fc80000010100 */
[----:B------:R-:W-:-:S04]  /*2580*/  @P0 FFMA R7, R6, R7, R6 ;  /* 0x0000000706070223 */ /* 0x000fc80000000006 */
[----:B------:R-:W-:Y:S01]  /*2590*/  @P0 FFMA R4, R7, 1.84467440737095516160e+19, RZ ;  /* 0x5f80000007040823 */ /* 0x000fe200000000ff */
[----:B------:R-:W-:Y:S07]  /*25a0*/  BRA `(.L_x_51) ;  /* 0x0000022000007947 */ /* 0x000fee0003800000 */
.L_x_50:
[----:B------:R-:W-:-:S04]  /*25b0*/  IADD3 R11, R10, -0xfd, RZ ;  /* 0xffffff030a0b7810 */ /* 0x000fc80007ffe0ff */
[----:B------:R-:W-:-:S12]  /*25c0*/  ISETP.GT.U32.AND P0, PT, R11, 0x1, PT ;  /* 0x000000010b00780c */ /* 0x000fd80003f04070 */
[----:B------:R-:W-:Y:S05]  /*25d0*/  @P0 BRA `(.L_x_52) ;  /* 0x000001e000000947 */ /* 0x000fea0003800000 */
[----:B------:R-:W-:Y:S01]  /*25e0*/  LOP3.LUT R19, R3, 0x7fffff, RZ, 0xc0, !PT ;  /* 0x007fffff03137812 */ /* 0x000fe200078ec0ff */
[----:B------:R-:W-:-:S03]  /*25f0*/  IMAD.MOV.U32 R8, RZ, RZ, 0x3 ;  /* 0x00000003ff087424 */ /* 0x000fc600078e00ff */
[----:B------:R-:W-:Y:S02]  /*2600*/  LOP3.LUT R4, R19, 0x3f800000, RZ, 0xfc, !PT ;  /* 0x3f80000013047812 */ /* 0x000fe400078efcff */
[----:B------:R-:W-:-:S04]  /*2610*/  SHF.L.U32 R8, R8, R11, RZ ;  /* 0x0000000b08087219 */ /* 0x000fc800000006ff */
[----:B------:R-:W0:Y:S02]  /*2620*/  MUFU.RCP R5, R4 ;  /* 0x0000000400057308 */ /* 0x000e240000001000 */
[----:B0-----:R-:W-:-:S04]  /*2630*/  FFMA R6, R4, R5, -1 ;  /* 0xbf80000004067423 */ /* 0x001fc80000000005 */
[----:B------:R-:W-:-:S04]  /*2640*/  FADD.FTZ R6, -R6, -RZ ;  /* 0x800000ff06067221 */ /* 0x000fc80000010100 */
[CCC-:B------:R-:W-:Y:S02]  /*2650*/  FFMA.RM R7, R5.reuse, R6.reuse, R5.reuse ;  /* 0x0000000605077223 */ /* 0x1c0fe40000004005 */
[----:B------:R-:W-:-:S03]  /*2660*/  FFMA.RP R6, R5, R6, R5 ;  /* 0x0000000605067223 */ /* 0x000fc60000008005 */
[C---:B------:R-:W-:Y:S02]  /*2670*/  LOP3.LUT R5, R7.reuse, 0x7fffff, RZ, 0xc0, !PT ;  /* 0x007fffff07057812 */ /* 0x040fe400078ec0ff */
[----:B------:R-:W-:Y:S02]  /*2680*/  FSETP.NEU.FTZ.AND P0, PT, R7, R6, PT ;  /* 0x000000060700720b */ /* 0x000fe40003f1d000 */
[----:B------:R-:W-:Y:S02]  /*2690*/  LOP3.LUT R5, R5, 0x800000, RZ, 0xfc, !PT ;  /* 0x0080000005057812 */ /* 0x000fe400078efcff */
[----:B------:R-:W-:Y:S02]  /*26a0*/  SEL R6, RZ, 0xffffffff, !P0 ;  /* 0xffffffffff067807 */ /* 0x000fe40004000000 */
[----:B------:R-:W-:-:S03]  /*26b0*/  LOP3.LUT R8, R8, R5, RZ, 0xc0, !PT ;  /* 0x0000000508087212 */ /* 0x000fc600078ec0ff */
[----:B------:R-:W-:Y:S01]  /*26c0*/  IMAD.MOV R6, RZ, RZ, -R6 ;  /* 0x000000ffff067224 */ /* 0x000fe200078e0a06 */
[----:B------:R-:W-:-:S04]  /*26d0*/  SHF.R.U32.HI R8, RZ, R11, R8 ;  /* 0x0000000bff087219 */ /* 0x000fc80000011608 */
[----:B------:R-:W-:Y:S02]  /*26e0*/  LOP3.LUT P1, RZ, R6, R11, R5, 0xf8, !PT ;  /* 0x0000000b06ff7212 */ /* 0x000fe4000782f805 */
[C---:B------:R-:W-:Y:S02]  /*26f0*/  LOP3.LUT P0, RZ, R8.reuse, 0x1, RZ, 0xc0, !PT ;  /* 0x0000000108ff7812 */ /* 0x040fe4000780c0ff */
[----:B------:R-:W-:-:S04]  /*2700*/  LOP3.LUT P2, RZ, R8, 0x2, RZ, 0xc0, !PT ;  /* 0x0000000208ff7812 */ /* 0x000fc8000784c0ff */
[----:B------:R-:W-:Y:S02]  /*2710*/  PLOP3.LUT P0, PT, P0, P1, P2, 0xe0, 0x0 ;  /* 0x000000000000781c */ /* 0x000fe40000703c20 */
[----:B------:R-:W-:Y:S02]  /*2720*/  ISETP.NE.U32.AND P1, PT, R19, RZ, PT ;  /* 0x000000ff1300720c */ /* 0x000fe40003f25070 */
[----:B------:R-:W-:-:S05]  /*2730*/  SEL R4, RZ, 0x1, !P0 ;  /* 0x00000001ff047807 */ /* 0x000fca0004000000 */
[----:B------:R-:W-:-:S05]  /*2740*/  IMAD.MOV R4, RZ, RZ, -R4 ;  /* 0x000000ffff047224 */ /* 0x000fca00078e0a04 */
[----:B------:R-:W-:Y:S02]  /*2750*/  ISETP.GE.AND P0, PT, R4, RZ, PT ;  /* 0x000000ff0400720c */ /* 0x000fe40003f06270 */
[----:B------:R-:W-:-:S04]  /*2760*/  IADD3 R4, R10, -0xfc, RZ ;  /* 0xffffff040a047810 */ /* 0x000fc80007ffe0ff */
[----:B------:R-:W-:-:S06]  /*2770*/  SHF.R.U32.HI R4, RZ, R4, R5 ;  /* 0x00000004ff047219 */ /* 0x000fcc0000011605 */
[----:B------:R-:W-:-:S05]  /*2780*/  @!P0 IADD3 R4, R4, 0x1, RZ ;  /* 0x0000000104048810 */ /* 0x000fca0007ffe0ff */
[----:B------:R-:W-:-:S05]  /*2790*/  @!P1 IMAD.SHL.U32 R4, R4, 0x2, RZ ;  /* 0x0000000204049824 */ /* 0x000fca00078e00ff */
[----:B------:R-:W-:Y:S01]  /*27a0*/  LOP3.LUT R4, R4, 0x80000000, R3, 0xf8, !PT ;  /* 0x8000000004047812 */ /* 0x000fe200078ef803 */
[----:B------:R-:W-:Y:S07]  /*27b0*/  BRA `(.L_x_51) ;  /* 0x0000001000007947 */ /* 0x000fee0003800000 */
.L_x_52:
[----:B------:R0:W1:Y:S02]  /*27c0*/  MUFU.RCP R4, R3 ;  /* 0x0000000300047308 */ /* 0x0000640000001000 */
.L_x_51:
[----:B------:R-:W-:Y:S05]  /*27d0*/  BSYNC B2 ;  /* 0x0000000000027941 */ /* 0x000fea0003800000 */
.L_x_49:
[----:B01----:R-:W-:Y:S01]  /*27e0*/  MOV R3, R4 ;  /* 0x0000000400037202 */ /* 0x003fe20000000f00 */
[----:B------:R-:W-:Y:S02]  /*27f0*/  IMAD.MOV.U32 R4, RZ, RZ, R9 ;  /* 0x000000ffff047224 */ /* 0x000fe400078e0009 */
[----:B------:R-:W-:-:S06]  /*2800*/  IMAD.MOV.U32 R5, RZ, RZ, 0x0 ;  /* 0x00000000ff057424 */ /* 0x000fcc00078e00ff */
[----:B------:R-:W-:Y:S05]  /*2810*/  RET.REL.NODEC R4 `(subComputation) ;  /* 0xffffd7e004007950 */ /* 0x000fea0003c3ffff */
        .type           $subComputation$__internal_accurate_pow,@function
        .size           $subComputation$__internal_accurate_pow,(.L_x_58 - $subComputation$__internal_accurate_pow)
$subComputation$__internal_accurate_pow:
[----:B------:R-:W0:Y:S01]  /*2820*/  MUFU.RCP64H R33, 2.25 ;  /* 0x4002000000217908 */ /* 0x000e220000001800 */
[----:B------:R-:W-:Y:S01]  /*2830*/  IMAD.MOV.U32 R18, RZ, RZ, 0x0 ;  /* 0x00000000ff127424 */ /* 0x000fe200078e00ff */
[----:B------:R-:W-:Y:S01]  /*2840*/  BMOV.32.CLEAR RZ, B2 ;  /* 0x0000000002ff7355 */ /* 0x000fe20000100000 */
[----:B------:R-:W-:Y:S01]  /*2850*/  IMAD.MOV.U32 R19, RZ, RZ, 0x40020000 ;  /* 0x40020000ff137424 */ /* 0x000fe200078e00ff */
[----:B------:R-:W-:Y:S01]  /*2860*/  BSSY B2, `(.L_x_53) ;  /* 0x000006d000027945 */ /* 0x000fe20003800000 */
[----:B------:R-:W-:Y:S02]  /*2870*/  IMAD.MOV.U32 R32, RZ, RZ, RZ ;  /* 0x000000ffff207224 */ /* 0x000fe400078e00ff */
[----:B------:R-:W-:Y:S02]  /*2880*/  IMAD.MOV.U32 R20, RZ, RZ, 0x7d2cafe2 ;  /* 0x7d2cafe2ff147424 */ /* 0x000fe400078e00ff */
[----:B------:R-:W-:Y:S02]  /*2890*/  IMAD.MOV.U32 R21, RZ, RZ, 0x3eb0f5ff ;  /* 0x3eb0f5ffff157424 */ /* 0x000fe400078e00ff */
[----:B0-----:R-:W0:-:S08]  /*28a0*/  DFMA R18, R32, -R18, 1 ;  /* 0x3ff000002012742b */ /* 0x001e100000000812 */
[----:B0-----:R-:W0:-:S08]  /*28b0*/  DFMA R18, R18, R18, R18 ;  /* 0x000000121212722b */ /* 0x001e100000000012 */
[----:B0-----:R-:W0:-:S08]  /*28c0*/  DFMA R32, R32, R18, R32 ;  /* 0x000000122020722b */ /* 0x001e100000000020 */
[----:B0-----:R-:W0:-:S08]  /*28d0*/  DMUL R18, R32, 0.25 ;  /* 0x3fd0000020127828 */ /* 0x001e100000000000 */
[----:B0-----:R-:W0:-:S08]  /*28e0*/  DFMA R18, R32, 0.25, R18 ;  /* 0x3fd000002012782b */ /* 0x001e100000000012 */
[----:B0-----:R-:W0:-:S04]  /*28f0*/  DMUL R34, R18, R18 ;  /* 0x0000001212227228 */ /* 0x001e080000000000 */
[----:B------:R-:W1:-:S04]  /*2900*/  DADD R28, -R18, 0.25 ;  /* 0x3fd00000121c7429 */ /* 0x000e480000000100 */
[----:B0-----:R-:W0:-:S04]  /*2910*/  DFMA R20, R34, R20, c[0x2][0x0] ;  /* 0x008000002214762b */ /* 0x001e080000000014 */
[----:B-1----:R-:W1:-:S04]  /*2920*/  DADD R28, R28, R28 ;  /* 0x000000001c1c7229 */ /* 0x002e48000000001c */
[----:B0-----:R-:W0:-:S04]  /*2930*/  DFMA R26, R34, R20, c[0x2][0x8] ;  /* 0x00800200221a762b */ /* 0x001e080000000014 */
[----:B-1----:R-:W1:-:S04]  /*2940*/  DFMA R28, -R18, 0.25, R28 ;  /* 0x3fd00000121c782b */ /* 0x002e48000000011c */
[----:B0-----:R-:W0:-:S04]  /*2950*/  DFMA R26, R34, R26, c[0x2][0x10] ;  /* 0x00800400221a762b */ /* 0x001e08000000001a */
[----:B-1----:R-:W-:-:S04]  /*2960*/  DMUL R28, R32, R28 ;  /* 0x0000001c201c7228 */ /* 0x002fc80000000000 */
[----:B0-----:R-:W0:-:S04]  /*2970*/  DFMA R26, R34, R26, c[0x2][0x18] ;  /* 0x00800600221a762b */ /* 0x001e08000000001a */
[----:B------:R-:W-:-:S04]  /*2980*/  DMUL R38, R18, R18 ;  /* 0x0000001212267228 */ /* 0x000fc80000000000 */
[----:B0-----:R-:W0:-:S08]  /*2990*/  DFMA R26, R34, R26, c[0x2][0x20] ;  /* 0x00800800221a762b */ /* 0x001e10000000001a */
[----:B0-----:R-:W0:-:S08]  /*29a0*/  DFMA R26, R34, R26, c[0x2][0x28] ;  /* 0x00800a00221a762b */ /* 0x001e10000000001a */
[----:B0-----:R-:W0:-:S08]  /*29b0*/  DFMA R20, R34, R26, c[0x2][0x30] ;  /* 0x00800c002214762b */ /* 0x001e10000000001a */
[----:B0-----:R-:W0:-:S08]  /*29c0*/  DADD R30, -R20, c[0x2][0x30] ;  /* 0x00800c00141e7629 */ /* 0x001e100000000100 */
[----:B0-----:R0:W1:Y:S02]  /*29d0*/  DFMA R30, R34, R26, R30 ;  /* 0x0000001a221e722b */ /* 0x001064000000001e */
[----:B0-----:R-:W-:Y:S01]  /*29e0*/  IADD3 R35, R29, 0x100000, RZ ;  /* 0x001000001d237810 */ /* 0x001fe20007ffe0ff */
[----:B------:R-:W-:Y:S01]  /*29f0*/  IMAD.MOV.U32 R34, RZ, RZ, R28 ;  /* 0x000000ffff227224 */ /* 0x000fe200078e001c */
[----:B------:R-:W-:-:S04]  /*2a00*/  DFMA R26, R18, R18, -R38 ;  /* 0x00000012121a722b */ /* 0x000fc80000000826 */
[----:B-1----:R-:W0:-:S04]  /*2a10*/  DADD R32, RZ, R30 ;  /* 0x00000000ff207229 */ /* 0x002e08000000001e */
[----:B------:R-:W1:-:S04]  /*2a20*/  DMUL R30, R18, R38 ;  /* 0x00000026121e7228 */ /* 0x000e480000000000 */
[----:B0-----:R-:W0:-:S04]  /*2a30*/  DADD R32, R32, c[0x2][0x38] ;  /* 0x00800e0020207629 */ /* 0x001e080000000000 */
[----:B-1----:R-:W1:-:S04]  /*2a40*/  DFMA R40, R18, R38, -R30 ;  /* 0x000000261228722b */ /* 0x002e48000000081e */
[----:B0-----:R-:W0:-:S04]  /*2a50*/  DADD R36, R20, R32 ;  /* 0x0000000014247229 */ /* 0x001e080000000020 */
[----:B------:R-:W-:-:S04]  /*2a60*/  DFMA R34, R18, R34, R26 ;  /* 0x000000221222722b */ /* 0x000fc8000000001a */
[----:B-1----:R-:W1:-:S04]  /*2a70*/  DFMA R40, R28, R38, R40 ;  /* 0x000000261c28722b */ /* 0x002e480000000028 */
[----:B0-----:R-:W0:-:S04]  /*2a80*/  DMUL R26, R36, R30 ;  /* 0x0000001e241a7228 */ /* 0x001e080000000000 */
[----:B------:R-:W2:-:S04]  /*2a90*/  DADD R20, R20, -R36 ;  /* 0x0000000014147229 */ /* 0x000e880000000824 */
[----:B-1----:R-:W-:-:S04]  /*2aa0*/  DFMA R34, R18, R34, R40 ;  /* 0x000000221222722b */ /* 0x002fc80000000028 */
[----:B0-----:R-:W0:-:S04]  /*2ab0*/  DFMA R38, R36, R30, -R26 ;  /* 0x0000001e2426722b */ /* 0x001e08000000081a */
[----:B--2---:R-:W-:-:S04]  /*2ac0*/  DADD R20, R32, R20 ;  /* 0x0000000020147229 */ /* 0x004fc80000000014 */
[----:B0-----:R-:W0:-:S08]  /*2ad0*/  DFMA R32, R36, R34, R38 ;  /* 0x000000222420722b */ /* 0x001e100000000026 */
[----:B0-----:R-:W0:-:S08]  /*2ae0*/  DFMA R32, R20, R30, R32 ;  /* 0x0000001e1420722b */ /* 0x001e100000000020 */
[----:B0-----:R-:W0:-:S08]  /*2af0*/  DADD R30, R26, R32 ;  /* 0x000000001a1e7229 */ /* 0x001e100000000020 */
[----:B0-----:R-:W0:-:S04]  /*2b00*/  DADD R20, R18, R30 ;  /* 0x0000000012147229 */ /* 0x001e08000000001e */
[----:B------:R-:W1:-:S04]  /*2b10*/  DADD R26, R26, -R30 ;  /* 0x000000001a1a7229 */ /* 0x000e48000000081e */
[----:B0-----:R-:W0:-:S04]  /*2b20*/  DADD R18, R18, -R20 ;  /* 0x0000000012127229 */ /* 0x001e080000000814 */
[----:B-1----:R-:W-:-:S04]  /*2b30*/  DADD R26, R32, R26 ;  /* 0x00000000201a7229 */ /* 0x002fc8000000001a */
[----:B0-----:R-:W0:-:S08]  /*2b40*/  DADD R18, R30, R18 ;  /* 0x000000001e127229 */ /* 0x001e100000000012 */
[----:B0-----:R0:W1:Y:S02]  /*2b50*/  DADD R18, R26, R18 ;  /* 0x000000001a127229 */ /* 0x0010640000000012 */
[----:B0-----:R-:W-:Y:S02]  /*2b60*/  IMAD.MOV.U32 R26, RZ, RZ, 0x0 ;  /* 0x00000000ff1a7424 */ /* 0x001fe400078e00ff */
[----:B------:R-:W-:-:S04]  /*2b70*/  IMAD.MOV.U32 R27, RZ, RZ, 0x40080000 ;  /* 0x40080000ff1b7424 */ /* 0x000fc800078e00ff */
[----:B-1----:R0:W1:Y:S02]  /*2b80*/  DADD R32, R28, R18 ;  /* 0x000000001c207229 */ /* 0x0020640000000012 */
[----:B0-----:R-:W-:Y:S02]  /*2b90*/  IMAD.MOV.U32 R18, RZ, RZ, 0x0 ;  /* 0x00000000ff127424 */ /* 0x001fe400078e00ff */
[----:B------:R-:W-:-:S04]  /*2ba0*/  IMAD.MOV.U32 R19, RZ, RZ, 0x40080000 ;  /* 0x40080000ff137424 */ /* 0x000fc800078e00ff */
[----:B-1----:R-:W0:-:S08]  /*2bb0*/  DADD R30, R20, R32 ;  /* 0x00000000141e7229 */ /* 0x002e100000000020 */
[----:B0-----:R-:W0:-:S04]  /*2bc0*/  DFMA R28, R26, c[0x2][0x40], R30 ;  /* 0x008010001a1c7a2b */ /* 0x001e08000000001e */
[----:B------:R-:W1:-:S04]  /*2bd0*/  DADD R20, R20, -R30 ;  /* 0x0000000014147229 */ /* 0x000e48000000081e */
[----:B0-----:R-:W0:-:S04]  /*2be0*/  DFMA R18, -R18, c[0x2][0x40], R28 ;  /* 0x0080100012127a2b */ /* 0x001e08000000011c */
[----:B-1----:R-:W-:-:S04]  /*2bf0*/  DADD R20, R32, R20 ;  /* 0x0000000020147229 */ /* 0x002fc80000000014 */
[----:B0-----:R0:W1:Y:S02]  /*2c00*/  DADD R18, -R30, R18 ;  /* 0x000000001e127229 */ /* 0x0010640000000112 */
[----:B0-----:R-:W-:-:S06]  /*2c10*/  LOP3.LUT R30, R11, 0xff0fffff, RZ, 0xc0, !PT ;  /* 0xff0fffff0b1e7812 */ /* 0x001fcc00078ec0ff */
[----:B-1----:R-:W0:-:S08]  /*2c20*/  DADD R18, R20, -R18 ;  /* 0x0000000014127229 */ /* 0x002e100000000812 */
[----:B0-----:R0:W1:Y:S02]  /*2c30*/  DFMA R26, R26, c[0x2][0x48], R18 ;  /* 0x008012001a1a7a2b */ /* 0x0010640000000012 */
[----:B0-----:R-:W-:-:S05]  /*2c40*/  IMAD.IADD R18, R11, 0x1, R11 ;  /* 0x000000010b127824 */ /* 0x001fca00078e020b */
[----:B------:R-:W-:Y:S02]  /*2c50*/  ISETP.GT.U32.AND P0, PT, R18, -0x2000001, PT ;  /* 0xfdffffff1200780c */ /* 0x000fe40003f04070 */
[----:B-1----:R-:W0:Y:S02]  /*2c60*/  DADD R18, R28, R26 ;  /* 0x000000001c127229 */ /* 0x002e24000000001a */
[----:B------:R-:W-:Y:S01]  /*2c70*/  SEL R31, R30, R11, P0 ;  /* 0x0000000b1e1f7207 */ /* 0x000fe20000000000 */
[----:B------:R-:W-:-:S05]  /*2c80*/  IMAD.MOV.U32 R30, RZ, RZ, R8 ;  /* 0x000000ffff1e7224 */ /* 0x000fca00078e0008 */
[----:B0-----:R-:W0:-:S04]  /*2c90*/  DADD R28, R28, -R18 ;  /* 0x000000001c1c7229 */ /* 0x001e080000000812 */
[----:B------:R-:W1:-:S04]  /*2ca0*/  DMUL R32, R18, R30 ;  /* 0x0000001e12207228 */ /* 0x000e480000000000 */
[----:B0-----:R-:W-:-:S04]  /*2cb0*/  DADD R28, R26, R28 ;  /* 0x000000001a1c7229 */ /* 0x001fc8000000001c */
[----:B-1----:R-:W0:-:S08]  /*2cc0*/  DFMA R18, R18, R30, -R32 ;  /* 0x0000001e1212722b */ /* 0x002e100000000820 */
[----:B0-----:R0:W1:Y:S02]  /*2cd0*/  DFMA R30, R28, R30, R18 ;  /* 0x0000001e1c1e722b */ /* 0x0010640000000012 */
[----:B0-----:R-:W-:Y:S02]  /*2ce0*/  IMAD.MOV.U32 R28, RZ, RZ, 0x652b82fe ;  /* 0x652b82feff1c7424 */ /* 0x001fe400078e00ff */
[----:B------:R-:W-:-:S04]  /*2cf0*/  IMAD.MOV.U32 R29, RZ, RZ, 0x3ff71547 ;  /* 0x3ff71547ff1d7424 */ /* 0x000fc800078e00ff */
[----:B-1----:R-:W0:-:S08]  /*2d00*/  DADD R18, R32, R30 ;  /* 0x0000000020127229 */ /* 0x002e10000000001e */
[----:B0-----:R-:W0:Y:S01]  /*2d10*/  DFMA R28, R18, R28, 6.75539944105574400000e+15 ;  /* 0x43380000121c742b */ /* 0x001e22000000001c */
[----:B------:R-:W-:-:S03]  /*2d20*/  FSETP.GEU.AND P0, PT, |R19|, 4.1917929649353027344, PT ;  /* 0x4086232b1300780b */ /* 0x000fc60003f0e200 */
[----:B------:R-:W-:-:S04]  /*2d30*/  DADD R32, R32, -R18 ;  /* 0x0000000020207229 */ /* 0x000fc80000000812 */
[----:B0-----:R-:W0:-:S08]  /*2d40*/  DADD R20, R28, -6.75539944105574400000e+15 ;  /* 0xc33800001c147429 */ /* 0x001e100000000000 */
[----:B0-----:R-:W0:-:S08]  /*2d50*/  DFMA R26, R20, c[0x2][0x50], R18 ;  /* 0x00801400141a7a2b */ /* 0x001e100000000012 */
[----:B0-----:R0:W1:Y:S02]  /*2d60*/  DFMA R26, R20, c[0x2][0x58], R26 ;  /* 0x00801600141a7a2b */ /* 0x001064000000001a */
[----:B0-----:R-:W-:Y:S02]  /*2d70*/  IMAD.MOV.U32 R20, RZ, RZ, 0x69ce2bdf ;  /* 0x69ce2bdfff147424 */ /* 0x001fe400078e00ff */
[----:B------:R-:W-:-:S06]  /*2d80*/  IMAD.MOV.U32 R21, RZ, RZ, 0x3e5ade15 ;  /* 0x3e5ade15ff157424 */ /* 0x000fcc00078e00ff */
[----:B-1----:R-:W0:-:S08]  /*2d90*/  DFMA R20, R26, R20, c[0x2][0x60] ;  /* 0x008018001a14762b */ /* 0x002e100000000014 */
[----:B0-----:R-:W0:-:S08]  /*2da0*/  DFMA R20, R26, R20, c[0x2][0x68] ;  /* 0x00801a001a14762b */ /* 0x001e100000000014 */
[----:B0-----:R-:W0:-:S08]  /*2db0*/  DFMA R20, R26, R20, c[0x2][0x70] ;  /* 0x00801c001a14762b */ /* 0x001e100000000014 */
[----:B0-----:R-:W0:-:S08]  /*2dc0*/  DFMA R20, R26, R20, c[0x2][0x78] ;  /* 0x00801e001a14762b */ /* 0x001e100000000014 */
[----:B0-----:R-:W0:-:S08]  /*2dd0*/  DFMA R20, R26, R20, c[0x2][0x80] ;  /* 0x008020001a14762b */ /* 0x001e100000000014 */
[----:B0-----:R-:W0:-:S08]  /*2de0*/  DFMA R20, R26, R20, c[0x2][0x88] ;  /* 0x008022001a14762b */ /* 0x001e100000000014 */
[----:B0-----:R-:W0:-:S08]  /*2df0*/  DFMA R20, R26, R20, c[0x2][0x90] ;  /* 0x008024001a14762b */ /* 0x001e100000000014 */
[----:B0-----:R-:W0:-:S08]  /*2e00*/  DFMA R20, R26, R20, c[0x2][0x98] ;  /* 0x008026001a14762b */ /* 0x001e100000000014 */
[----:B0-----:R-:W0:-:S08]  /*2e10*/  DFMA R20, R26, R20, c[0x2][0xa0] ;  /* 0x008028001a14762b */ /* 0x001e100000000014 */
[----:B0-----:R-:W0:-:S08]  /*2e20*/  DFMA R20, R26, R20, 1 ;  /* 0x3ff000001a14742b */ /* 0x001e100000000014 */
[----:B0-----:R-:W0:-:S09]  /*2e30*/  DFMA R20, R26, R20, 1 ;  /* 0x3ff000001a14742b */ /* 0x001e120000000014 */
[----:B0-----:R-:W-:Y:S02]  /*2e40*/  IMAD R27, R28, 0x100000, R21 ;  /* 0x001000001c1b7824 */ /* 0x001fe400078e0215 */
[----:B------:R-:W-:Y:S01]  /*2e50*/  IMAD.MOV.U32 R26, RZ, RZ, R20 ;  /* 0x000000ffff1a7224 */ /* 0x000fe200078e0014 */
[----:B------:R-:W-:Y:S07]  /*2e60*/  @!P0 BRA `(.L_x_54) ;  /* 0x000000c000008947 */ /* 0x000fee0003800000 */
[----:B------:R-:W-:Y:S01]  /*2e70*/  FSETP.GEU.AND P1, PT, |R19|, 4.2275390625, PT ;  /* 0x408748001300780b */ /* 0x000fe20003f2e200 */
[----:B------:R-:W-:-:S04]  /*2e80*/  DSETP.GEU.AND P0, PT, R18, RZ, PT ;  /* 0x000000ff1200722a */ /* 0x000fc80003f0e000 */
[----:B------:R-:W0:-:S07]  /*2e90*/  DADD R18, R18, +INF ;  /* 0x7ff0000012127429 */ /* 0x000e0e0000000000 */
[----:B------:R-:W-:Y:S02]  /*2ea0*/  @!P1 LEA.HI R8, R28, R28, RZ, 0x1 ;  /* 0x0000001c1c089211 */ /* 0x000fe400078f08ff */
[----:B0-----:R-:W-:Y:S01]  /*2eb0*/  FSEL R26, R18, RZ, P0 ;  /* 0x000000ff121a7208 */ /* 0x001fe20000000000 */
[----:B------:R-:W-:Y:S01]  /*2ec0*/  @!P1 IMAD.MOV.U32 R18, RZ, RZ, RZ ;  /* 0x000000ffff129224 */ /* 0x000fe200078e00ff */
[----:B------:R-:W-:Y:S02]  /*2ed0*/  @!P1 SHF.R.S32.HI R11, RZ, 0x1, R8 ;  /* 0x00000001ff0b9819 */ /* 0x000fe40000011408 */
[----:B------:R-:W-:-:S03]  /*2ee0*/  FSEL R27, R19, RZ, P0 ;  /* 0x000000ff131b7208 */ /* 0x000fc60000000000 */
[----:B------:R-:W-:Y:S02]  /*2ef0*/  @!P1 IMAD.IADD R28, R28, 0x1, -R11 ;  /* 0x000000011c1c9824 */ /* 0x000fe400078e0a0b */
[----:B------:R-:W-:-:S03]  /*2f00*/  @!P1 IMAD R21, R11, 0x100000, R21 ;  /* 0x001000000b159824 */ /* 0x000fc600078e0215 */
[----:B------:R-:W-:-:S06]  /*2f10*/  @!P1 LEA R19, R28, 0x3ff00000, 0x14 ;  /* 0x3ff000001c139811 */ /* 0x000fcc00078ea0ff */
[----:B------:R0:W1:-:S09]  /*2f20*/  @!P1 DMUL R26, R20, R18 ;  /* 0x00000012141a9228 */ /* 0x0000520000000000 */
.L_x_54:
[----:B------:R-:W-:Y:S05]  /*2f30*/  BSYNC B2 ;  /* 0x0000000000027941 */ /* 0x000fea0003800000 */
.L_x_53:
[----:B-1----:R-:W-:Y:S01]  /*2f40*/  ISETP.NE.AND P0, PT, R26, RZ, PT ;  /* 0x000000ff1a00720c */ /* 0x002fe20003f05270 */
[----:B------:R-:W1:Y:S01]  /*2f50*/  DADD R32, R30, R32 ;  /* 0x000000001e207229 */ /* 0x000e620000000020 */
[----:B------:R-:W-:Y:S01]  /*2f60*/  LOP3.LUT R8, R27, 0x7fffffff, RZ, 0xc0, !PT ;  /* 0x7fffffff1b087812 */ /* 0x000fe200078ec0ff */
[----:B0-----:R-:W-:Y:S02]  /*2f70*/  IMAD.MOV.U32 R18, RZ, RZ, R6 ;  /* 0x000000ffff127224 */ /* 0x001fe400078e0006 */
[----:B------:R-:W-:Y:S01]  /*2f80*/  IMAD.MOV.U32 R19, RZ, RZ, 0x0 ;  /* 0x00000000ff137424 */ /* 0x000fe200078e00ff */
[----:B------:R-:W-:-:S12]  /*2f90*/  ISETP.EQ.AND P0, PT, R8, 0x7ff00000, !P0 ;  /* 0x7ff000000800780c */ /* 0x000fd80004702270 */
[----:B-1----:R-:W0:-:S09]  /*2fa0*/  @!P0 DFMA R26, R32, R26, R26 ;  /* 0x0000001a201a822b */ /* 0x002e12000000001a */
[----:B0-----:R-:W-:Y:S02]  /*2fb0*/  IMAD.MOV.U32 R20, RZ, RZ, R26 ;  /* 0x000000ffff147224 */ /* 0x001fe400078e001a */
[----:B------:R-:W-:Y:S01]  /*2fc0*/  IMAD.MOV.U32 R21, RZ, RZ, R27 ;  /* 0x000000ffff157224 */ /* 0x000fe200078e001b */
[----:B------:R-:W-:Y:S07]  /*2fd0*/  RET.REL.NODEC R18 `(subComputation) ;  /* 0xffffd02012007950 */ /* 0x000fee0003c3ffff */
.L_x_55:
[----:B------:R-:W-:-:S00]  /*2fe0*/  BRA `(.L_x_55) ;  /* 0xfffffff000007947 */ /* 0x000fc0000383ffff */
[----:B------:R-:W-:-:S00]  /*2ff0*/  NOP ;  /* 0x0000000000007918 */ /* 0x000fc00000000000 */
.L_x_58:


//--------------------- .nv.global.init           --------------------------
	.section	.nv.global.init,"aw",@progbits
.nv.global.init:
	.type		$str$1,@object
	.size		$str$1,($str - $str$1)
$str$1:
        /*0000*/ 	.byte	0x72, 0x69, 0x6e, 0x64, 0x65, 0x78, 0x20, 0x3a, 0x20, 0x25, 0x64, 0x20, 0x61, 0x69, 0x6e, 0x64
        /*0010*/ 	.byte	0x65, 0x78, 0x20, 0x3a, 0x20, 0x25, 0x64, 0x0a, 0x00
	.type		$str,@object
	.size		$str,($str$2 - $str)
$str:
        /*0019*/ 	.byte	0x78, 0x20, 0x3a, 0x20, 0x25, 0x64, 0x20, 0x61, 0x20, 0x3a, 0x20, 0x25, 0x64, 0x20, 0x62, 0x20
        /*0029*/ 	.byte	0x3a, 0x20, 0x25, 0x64, 0x20, 0x63, 0x20, 0x3a, 0x20, 0x25, 0x64, 0x0a, 0x00
	.type		$str$2,@object
	.size		$str$2,(.L_2 - $str$2)
$str$2:
        /*0036*/ 	.byte	0x70, 0x61, 0x64, 0x64, 0x65, 0x64, 0x52, 0x65, 0x61, 0x64, 0x4c, 0x65, 0x6e, 0x67, 0x74, 0x68
        /*0046*/ 	.byte	0x20, 0x3a, 0x20, 0x25, 0x64, 0x70, 0x61, 0x64, 0x64, 0x65, 0x64, 0x48, 0x61, 0x70, 0x6c, 0x6f
        /*0056*/ 	.byte	0x74, 0x79, 0x70, 0x65, 0x4c, 0x65, 0x6e, 0x67, 0x74, 0x68, 0x20, 0x3a, 0x20, 0x25, 0x64, 0x0a
        /*0066*/ 	.byte	0x00
.L_2:


//--------------------- SYMBOLS --------------------------

	.type		vprintf,@function
